//
// Generated by NVIDIA NVVM Compiler
//
// Compiler Build ID: CL-36424714
// Cuda compilation tools, release 13.0, V13.0.88
// Based on NVVM 20.0.0
//

.version 9.0
.target sm_100
.address_size 64

	// .globl	_Z18initialize_latticePfS_P17curandStateXORWOW
.global .align 4 .b8 precalc_xorwow_matrix[102400];
.global .align 4 .b8 precalc_xorwow_offset_matrix[102400];
.global .align 4 .b8 mrg32k3aM1[2304];
.global .align 4 .b8 mrg32k3aM2[2304];
.global .align 4 .b8 mrg32k3aM1SubSeq[2016];
.global .align 4 .b8 mrg32k3aM2SubSeq[2016];
.global .align 4 .b8 mrg32k3aM1Seq[2304];
.global .align 4 .b8 mrg32k3aM2Seq[2304];
.const .align 8 .b8 __cr_lgamma_table[72];
.extern .shared .align 16 .b8 shared_data[];

.visible .entry _Z18initialize_latticePfS_P17curandStateXORWOW(
	.param .u64 .ptr .align 1 _Z18initialize_latticePfS_P17curandStateXORWOW_param_0,
	.param .u64 .ptr .align 1 _Z18initialize_latticePfS_P17curandStateXORWOW_param_1,
	.param .u64 .ptr .align 1 _Z18initialize_latticePfS_P17curandStateXORWOW_param_2
)
{
	.reg .pred 	%p<4>;
	.reg .b32 	%r<39>;
	.reg .b32 	%f<6>;
	.reg .b64 	%rd<14>;
	.reg .b64 	%fd<2>;

	ld.param.u64 	%rd2, [_Z18initialize_latticePfS_P17curandStateXORWOW_param_1];
	ld.param.u64 	%rd3, [_Z18initialize_latticePfS_P17curandStateXORWOW_param_2];
	mov.u32 	%r2, %ctaid.x;
	mov.u32 	%r3, %ntid.x;
	mov.u32 	%r4, %tid.x;
	mad.lo.s32 	%r5, %r2, %r3, %r4;
	mov.u32 	%r6, %ctaid.y;
	mov.u32 	%r7, %ntid.y;
	mov.u32 	%r8, %tid.y;
	mad.lo.s32 	%r9, %r6, %r7, %r8;
	mad.lo.s32 	%r1, %r9, 100, %r5;
	setp.gt.s32 	%p1, %r5, 99;
	setp.gt.u32 	%p2, %r9, 99;
	or.pred  	%p3, %p1, %p2;
	@%p3 bra 	$L__BB0_2;
	ld.param.u64 	%rd13, [_Z18initialize_latticePfS_P17curandStateXORWOW_param_0];
	cvta.to.global.u64 	%rd4, %rd2;
	cvta.to.global.u64 	%rd5, %rd3;
	cvta.to.global.u64 	%rd6, %rd13;
	mul.wide.s32 	%rd7, %r1, 48;
	add.s64 	%rd8, %rd5, %rd7;
	ld.global.v2.u32 	{%r11, %r12}, [%rd8];
	ld.global.v2.u32 	{%r13, %r14}, [%rd8+8];
	ld.global.v2.u32 	{%r15, %r16}, [%rd8+16];
	ld.global.v2.u32 	{%r17, %r18}, [%rd8+24];
	ld.global.f32 	%f1, [%rd8+32];
	ld.global.f64 	%fd1, [%rd8+40];
	mul.wide.s32 	%rd9, %r1, 4;
	add.s64 	%rd10, %rd6, %rd9;
	mov.b32 	%r19, 0;
	st.global.u32 	[%rd10], %r19;
	shl.b32 	%r20, %r1, 1;
	shr.u32 	%r21, %r12, 2;
	xor.b32  	%r22, %r21, %r12;
	shl.b32 	%r23, %r16, 4;
	shl.b32 	%r24, %r22, 1;
	xor.b32  	%r25, %r23, %r24;
	xor.b32  	%r26, %r25, %r16;
	xor.b32  	%r27, %r26, %r22;
	add.s32 	%r28, %r11, %r27;
	add.s32 	%r29, %r28, 362437;
	cvt.rn.f32.u32 	%f2, %r29;
	fma.rn.f32 	%f3, %f2, 0f2F800000, 0f2F000000;
	mul.wide.s32 	%rd11, %r20, 4;
	add.s64 	%rd12, %rd4, %rd11;
	st.global.f32 	[%rd12], %f3;
	shr.u32 	%r30, %r13, 2;
	xor.b32  	%r31, %r30, %r13;
	shl.b32 	%r32, %r27, 4;
	shl.b32 	%r33, %r31, 1;
	xor.b32  	%r34, %r32, %r33;
	xor.b32  	%r35, %r34, %r27;
	xor.b32  	%r36, %r35, %r31;
	add.s32 	%r37, %r11, 724874;
	add.s32 	%r38, %r36, %r37;
	cvt.rn.f32.u32 	%f4, %r38;
	fma.rn.f32 	%f5, %f4, 0f2F800000, 0f2F000000;
	st.global.f32 	[%rd12+4], %f5;
	st.global.v2.u32 	[%rd8], {%r37, %r14};
	st.global.v2.u32 	[%rd8+8], {%r15, %r16};
	st.global.v2.u32 	[%rd8+16], {%r27, %r36};
	st.global.v2.u32 	[%rd8+24], {%r17, %r18};
	st.global.f32 	[%rd8+32], %f1;
	st.global.f64 	[%rd8+40], %fd1;
$L__BB0_2:
	ret;

}
	// .globl	_Z42initialize_reaction_rates_and_connectivityPfPiP17curandStateXORWOW
.visible .entry _Z42initialize_reaction_rates_and_connectivityPfPiP17curandStateXORWOW(
	.param .u64 .ptr .align 1 _Z42initialize_reaction_rates_and_connectivityPfPiP17curandStateXORWOW_param_0,
	.param .u64 .ptr .align 1 _Z42initialize_reaction_rates_and_connectivityPfPiP17curandStateXORWOW_param_1,
	.param .u64 .ptr .align 1 _Z42initialize_reaction_rates_and_connectivityPfPiP17curandStateXORWOW_param_2
)
{
	.reg .pred 	%p<5>;
	.reg .b32 	%r<59>;
	.reg .b32 	%f<9>;
	.reg .b64 	%rd<12>;
	.reg .b64 	%fd<2>;

	ld.param.u64 	%rd2, [_Z42initialize_reaction_rates_and_connectivityPfPiP17curandStateXORWOW_param_0];
	ld.param.u64 	%rd3, [_Z42initialize_reaction_rates_and_connectivityPfPiP17curandStateXORWOW_param_1];
	ld.param.u64 	%rd4, [_Z42initialize_reaction_rates_and_connectivityPfPiP17curandStateXORWOW_param_2];
	mov.u32 	%r19, %ctaid.x;
	mov.u32 	%r20, %ntid.x;
	mov.u32 	%r21, %tid.x;
	mad.lo.s32 	%r22, %r19, %r20, %r21;
	mov.u32 	%r23, %ctaid.y;
	mov.u32 	%r24, %ntid.y;
	mov.u32 	%r25, %tid.y;
	mad.lo.s32 	%r26, %r23, %r24, %r25;
	shl.b32 	%r28, %r26, 1;
	add.s32 	%r1, %r28, %r22;
	setp.gt.s32 	%p1, %r22, 1;
	setp.gt.u32 	%p2, %r26, 1;
	or.pred  	%p3, %p1, %p2;
	@%p3 bra 	$L__BB1_4;
	cvta.to.global.u64 	%rd5, %rd4;
	mul.wide.s32 	%rd6, %r1, 48;
	add.s64 	%rd1, %rd5, %rd6;
	ld.global.v2.u32 	{%r2, %r29}, [%rd1];
	ld.global.v2.u32 	{%r57, %r4}, [%rd1+8];
	ld.global.v2.u32 	{%r5, %r6}, [%rd1+16];
	ld.global.v2.u32 	{%r7, %r8}, [%rd1+24];
	ld.global.f32 	%f1, [%rd1+32];
	ld.global.f64 	%fd1, [%rd1+40];
	shr.u32 	%r30, %r29, 2;
	xor.b32  	%r31, %r30, %r29;
	shl.b32 	%r32, %r6, 4;
	shl.b32 	%r33, %r31, 1;
	xor.b32  	%r34, %r32, %r33;
	xor.b32  	%r35, %r34, %r6;
	xor.b32  	%r9, %r35, %r31;
	add.s32 	%r58, %r2, 362437;
	add.s32 	%r36, %r9, %r58;
	cvt.rn.f32.u32 	%f5, %r36;
	fma.rn.f32 	%f6, %f5, 0f2F800000, 0f2F000000;
	setp.lt.f32 	%p4, %f6, 0f3F666666;
	mov.f32 	%f8, 0f00000000;
	mov.u32 	%r53, %r9;
	mov.u32 	%r54, %r6;
	mov.u32 	%r55, %r5;
	mov.u32 	%r56, %r4;
	@%p4 bra 	$L__BB1_3;
	shr.u32 	%r37, %r57, 2;
	xor.b32  	%r38, %r37, %r57;
	shl.b32 	%r39, %r9, 4;
	shl.b32 	%r40, %r38, 1;
	xor.b32  	%r41, %r40, %r39;
	xor.b32  	%r42, %r41, %r38;
	xor.b32  	%r53, %r42, %r9;
	add.s32 	%r58, %r2, 724874;
	add.s32 	%r43, %r53, %r58;
	cvt.rn.f32.u32 	%f7, %r43;
	fma.rn.f32 	%f8, %f7, 0f2F800000, 0f2F000000;
	mov.u32 	%r54, %r9;
	mov.u32 	%r55, %r6;
	mov.u32 	%r56, %r5;
	mov.u32 	%r57, %r4;
$L__BB1_3:
	cvta.to.global.u64 	%rd7, %rd2;
	mul.wide.s32 	%rd8, %r1, 4;
	add.s64 	%rd9, %rd7, %rd8;
	st.global.f32 	[%rd9], %f8;
	shr.u32 	%r44, %r57, 2;
	xor.b32  	%r45, %r44, %r57;
	shl.b32 	%r46, %r53, 4;
	shl.b32 	%r47, %r45, 1;
	xor.b32  	%r48, %r46, %r47;
	xor.b32  	%r49, %r48, %r53;
	xor.b32  	%r50, %r49, %r45;
	add.s32 	%r51, %r58, 362437;
	cvta.to.global.u64 	%rd10, %rd3;
	add.s64 	%rd11, %rd10, %rd8;
	mov.b32 	%r52, 0;
	st.global.u32 	[%rd11], %r52;
	st.global.v2.u32 	[%rd1], {%r51, %r56};
	st.global.v2.u32 	[%rd1+8], {%r55, %r54};
	st.global.v2.u32 	[%rd1+16], {%r53, %r50};
	st.global.v2.u32 	[%rd1+24], {%r7, %r8};
	st.global.f32 	[%rd1+32], %f1;
	st.global.f64 	[%rd1+40], %fd1;
$L__BB1_4:
	ret;

}
	// .globl	_Z17apply_growth_ratePf
.visible .entry _Z17apply_growth_ratePf(
	.param .u64 .ptr .align 1 _Z17apply_growth_ratePf_param_0
)
{
	.reg .pred 	%p<14>;
	.reg .b32 	%r<12>;
	.reg .b32 	%f<5>;
	.reg .b64 	%rd<5>;

	ld.param.u64 	%rd2, [_Z17apply_growth_ratePf_param_0];
	mov.u32 	%r3, %ctaid.x;
	mov.u32 	%r4, %ntid.x;
	mov.u32 	%r5, %tid.x;
	mad.lo.s32 	%r1, %r3, %r4, %r5;
	mov.u32 	%r6, %ctaid.y;
	mov.u32 	%r7, %ntid.y;
	mov.u32 	%r8, %tid.y;
	mad.lo.s32 	%r9, %r6, %r7, %r8;
	setp.gt.s32 	%p3, %r1, 99;
	setp.gt.u32 	%p4, %r9, 99;
	or.pred  	%p5, %p3, %p4;
	@%p5 bra 	$L__BB2_7;
	mov.pred 	%p13, -1;
	setp.eq.s32 	%p7, %r1, 0;
	@%p7 bra 	$L__BB2_4;
	setp.eq.s32 	%p8, %r1, 99;
	@%p8 bra 	$L__BB2_4;
	setp.eq.s32 	%p13, %r9, 0;
$L__BB2_4:
	setp.ne.s32 	%p9, %r9, 99;
	not.pred 	%p10, %p13;
	and.pred  	%p11, %p10, %p9;
	@%p11 bra 	$L__BB2_7;
	mad.lo.s32 	%r10, %r9, 100, %r1;
	cvta.to.global.u64 	%rd3, %rd2;
	mul.wide.s32 	%rd4, %r10, 4;
	add.s64 	%rd1, %rd3, %rd4;
	ld.global.f32 	%f1, [%rd1];
	mov.f32 	%f2, 0f3F800000;
	sub.f32 	%f3, %f2, %f1;
	fma.rn.f32 	%f4, %f3, 0f00000000, %f1;
	st.global.f32 	[%rd1], %f4;
	setp.leu.f32 	%p12, %f4, 0f3F800000;
	@%p12 bra 	$L__BB2_7;
	mov.b32 	%r11, 1065353216;
	st.global.u32 	[%rd1], %r11;
$L__BB2_7:
	ret;

}
	// .globl	_Z14update_latticePfS_S_Pi
.visible .entry _Z14update_latticePfS_S_Pi(
	.param .u64 .ptr .align 1 _Z14update_latticePfS_S_Pi_param_0,
	.param .u64 .ptr .align 1 _Z14update_latticePfS_S_Pi_param_1,
	.param .u64 .ptr .align 1 _Z14update_latticePfS_S_Pi_param_2,
	.param .u64 .ptr .align 1 _Z14update_latticePfS_S_Pi_param_3
)
{
	.reg .pred 	%p<9>;
	.reg .b32 	%r<20>;
	.reg .b32 	%f<65>;
	.reg .b64 	%rd<21>;

	ld.param.u64 	%rd6, [_Z14update_latticePfS_S_Pi_param_0];
	ld.param.u64 	%rd5, [_Z14update_latticePfS_S_Pi_param_1];
	ld.param.u64 	%rd7, [_Z14update_latticePfS_S_Pi_param_2];
	ld.param.u64 	%rd8, [_Z14update_latticePfS_S_Pi_param_3];
	cvta.to.global.u64 	%rd1, %rd8;
	cvta.to.global.u64 	%rd2, %rd7;
	cvta.to.global.u64 	%rd3, %rd6;
	mov.u32 	%r2, %ctaid.x;
	mov.u32 	%r3, %ntid.x;
	mov.u32 	%r4, %tid.x;
	mad.lo.s32 	%r5, %r2, %r3, %r4;
	mov.u32 	%r6, %ctaid.y;
	mov.u32 	%r7, %ntid.y;
	mov.u32 	%r8, %tid.y;
	mad.lo.s32 	%r9, %r6, %r7, %r8;
	mad.lo.s32 	%r1, %r9, 100, %r5;
	setp.gt.s32 	%p1, %r5, 99;
	setp.gt.u32 	%p2, %r9, 99;
	or.pred  	%p3, %p1, %p2;
	@%p3 bra 	$L__BB3_10;
	cvta.to.global.u64 	%rd9, %rd5;
	shl.b32 	%r11, %r1, 1;
	mul.wide.s32 	%rd10, %r11, 4;
	add.s64 	%rd4, %rd9, %rd10;
	ld.global.f32 	%f1, [%rd2];
	setp.leu.f32 	%p4, %f1, 0f00000000;
	mov.f32 	%f61, 0f00000000;
	mov.f32 	%f60, %f61;
	@%p4 bra 	$L__BB3_3;
	ld.global.u32 	%r12, [%rd1];
	ld.global.f32 	%f22, [%rd4];
	mul.f32 	%f23, %f1, %f22;
	mul.f32 	%f24, %f23, %f22;
	add.s32 	%r13, %r12, %r1;
	mul.wide.s32 	%rd11, %r13, 4;
	add.s64 	%rd12, %rd3, %rd11;
	ld.global.f32 	%f25, [%rd12];
	mul.f32 	%f26, %f24, %f25;
	mul.f32 	%f27, %f26, 0f3C23D70A;
	mov.f32 	%f28, 0f00000000;
	sub.f32 	%f60, %f28, %f27;
	add.f32 	%f61, %f27, 0f00000000;
$L__BB3_3:
	ld.global.f32 	%f6, [%rd2+4];
	setp.leu.f32 	%p5, %f6, 0f00000000;
	mov.f32 	%f63, 0f00000000;
	@%p5 bra 	$L__BB3_5;
	ld.global.u32 	%r14, [%rd1+4];
	ld.global.f32 	%f30, [%rd4];
	mul.f32 	%f31, %f6, %f30;
	ld.global.f32 	%f32, [%rd4+4];
	mul.f32 	%f33, %f31, %f32;
	add.s32 	%r15, %r14, %r1;
	mul.wide.s32 	%rd13, %r15, 4;
	add.s64 	%rd14, %rd3, %rd13;
	ld.global.f32 	%f34, [%rd14];
	mul.f32 	%f35, %f33, %f34;
	mul.f32 	%f36, %f35, 0f3C23D70A;
	sub.f32 	%f60, %f60, %f36;
	add.f32 	%f63, %f36, 0f00000000;
$L__BB3_5:
	ld.global.f32 	%f11, [%rd2+8];
	setp.leu.f32 	%p6, %f11, 0f00000000;
	@%p6 bra 	$L__BB3_7;
	ld.global.u32 	%r16, [%rd1+8];
	ld.global.f32 	%f37, [%rd4+4];
	mul.f32 	%f38, %f11, %f37;
	ld.global.f32 	%f39, [%rd4];
	mul.f32 	%f40, %f38, %f39;
	add.s32 	%r17, %r16, %r1;
	mul.wide.s32 	%rd15, %r17, 4;
	add.s64 	%rd16, %rd3, %rd15;
	ld.global.f32 	%f41, [%rd16];
	mul.f32 	%f42, %f40, %f41;
	mul.f32 	%f43, %f42, 0f3C23D70A;
	sub.f32 	%f60, %f60, %f43;
	add.f32 	%f61, %f61, %f43;
$L__BB3_7:
	ld.global.f32 	%f16, [%rd2+12];
	setp.leu.f32 	%p7, %f16, 0f00000000;
	@%p7 bra 	$L__BB3_9;
	ld.global.u32 	%r18, [%rd1+12];
	ld.global.f32 	%f44, [%rd4+4];
	mul.f32 	%f45, %f16, %f44;
	mul.f32 	%f46, %f45, %f44;
	add.s32 	%r19, %r18, %r1;
	mul.wide.s32 	%rd17, %r19, 4;
	add.s64 	%rd18, %rd3, %rd17;
	ld.global.f32 	%f47, [%rd18];
	mul.f32 	%f48, %f46, %f47;
	mul.f32 	%f49, %f48, 0f3C23D70A;
	sub.f32 	%f60, %f60, %f49;
	add.f32 	%f63, %f63, %f49;
$L__BB3_9:
	mul.wide.s32 	%rd19, %r1, 4;
	add.s64 	%rd20, %rd3, %rd19;
	ld.global.f32 	%f50, [%rd20];
	add.f32 	%f51, %f60, %f50;
	setp.lt.f32 	%p8, %f51, 0f00000000;
	selp.f32 	%f52, 0f00000000, %f51, %p8;
	st.global.f32 	[%rd20], %f52;
	ld.global.f32 	%f53, [%rd4];
	add.f32 	%f54, %f61, %f53;
	st.global.f32 	[%rd4], %f54;
	ld.global.f32 	%f55, [%rd4+4];
	add.f32 	%f56, %f63, %f55;
	st.global.f32 	[%rd4+4], %f56;
$L__BB3_10:
	ret;

}
	// .globl	_Z11sum_latticePfS_i
.visible .entry _Z11sum_latticePfS_i(
	.param .u64 .ptr .align 1 _Z11sum_latticePfS_i_param_0,
	.param .u64 .ptr .align 1 _Z11sum_latticePfS_i_param_1,
	.param .u32 _Z11sum_latticePfS_i_param_2
)
{
	.reg .pred 	%p<6>;
	.reg .b32 	%r<14>;
	.reg .b32 	%f<10>;
	.reg .b64 	%rd<7>;

	ld.param.u64 	%rd1, [_Z11sum_latticePfS_i_param_0];
	ld.param.u64 	%rd2, [_Z11sum_latticePfS_i_param_1];
	ld.param.u32 	%r7, [_Z11sum_latticePfS_i_param_2];
	mov.u32 	%r8, %ctaid.x;
	mov.u32 	%r13, %ntid.x;
	mov.u32 	%r2, %tid.x;
	mad.lo.s32 	%r3, %r8, %r13, %r2;
	setp.ge.s32 	%p1, %r3, %r7;
	mov.f32 	%f9, 0f00000000;
	@%p1 bra 	$L__BB4_2;
	cvta.to.global.u64 	%rd3, %rd1;
	mul.wide.s32 	%rd4, %r3, 4;
	add.s64 	%rd5, %rd3, %rd4;
	ld.global.f32 	%f9, [%rd5];
$L__BB4_2:
	shl.b32 	%r9, %r2, 2;
	mov.u32 	%r10, shared_data;
	add.s32 	%r4, %r10, %r9;
	st.shared.f32 	[%r4], %f9;
	bar.sync 	0;
	setp.lt.u32 	%p2, %r13, 2;
	@%p2 bra 	$L__BB4_6;
$L__BB4_3:
	shr.u32 	%r6, %r13, 1;
	setp.ge.u32 	%p3, %r2, %r6;
	@%p3 bra 	$L__BB4_5;
	shl.b32 	%r11, %r6, 2;
	add.s32 	%r12, %r4, %r11;
	ld.shared.f32 	%f4, [%r12];
	ld.shared.f32 	%f5, [%r4];
	add.f32 	%f6, %f4, %f5;
	st.shared.f32 	[%r4], %f6;
$L__BB4_5:
	bar.sync 	0;
	setp.gt.u32 	%p4, %r13, 3;
	mov.u32 	%r13, %r6;
	@%p4 bra 	$L__BB4_3;
$L__BB4_6:
	setp.ne.s32 	%p5, %r2, 0;
	@%p5 bra 	$L__BB4_8;
	ld.shared.f32 	%f7, [shared_data];
	cvta.to.global.u64 	%rd6, %rd2;
	atom.global.add.f32 	%f8, [%rd6], %f7;
$L__BB4_8:
	ret;

}
	// .globl	_Z19normalize_chemicalsPff
.visible .entry _Z19normalize_chemicalsPff(
	.param .u64 .ptr .align 1 _Z19normalize_chemicalsPff_param_0,
	.param .f32 _Z19normalize_chemicalsPff_param_1
)
{
	.reg .pred 	%p<4>;
	.reg .b32 	%r<12>;
	.reg .b32 	%f<6>;
	.reg .b64 	%rd<5>;

	ld.param.u64 	%rd1, [_Z19normalize_chemicalsPff_param_0];
	ld.param.f32 	%f1, [_Z19normalize_chemicalsPff_param_1];
	mov.u32 	%r2, %ctaid.x;
	mov.u32 	%r3, %ntid.x;
	mov.u32 	%r4, %tid.x;
	mad.lo.s32 	%r5, %r2, %r3, %r4;
	mov.u32 	%r6, %ctaid.y;
	mov.u32 	%r7, %ntid.y;
	mov.u32 	%r8, %tid.y;
	mad.lo.s32 	%r9, %r6, %r7, %r8;
	mad.lo.s32 	%r1, %r9, 100, %r5;
	setp.gt.s32 	%p1, %r5, 99;
	setp.gt.u32 	%p2, %r9, 99;
	or.pred  	%p3, %p1, %p2;
	@%p3 bra 	$L__BB5_2;
	cvta.to.global.u64 	%rd2, %rd1;
	shl.b32 	%r11, %r1, 1;
	mul.wide.s32 	%rd3, %r11, 4;
	add.s64 	%rd4, %rd2, %rd3;
	ld.global.f32 	%f2, [%rd4];
	div.rn.f32 	%f3, %f2, %f1;
	st.global.f32 	[%rd4], %f3;
	ld.global.f32 	%f4, [%rd4+4];
	div.rn.f32 	%f5, %f4, %f1;
	st.global.f32 	[%rd4+4], %f5;
$L__BB5_2:
	ret;

}
	// .globl	_Z7diffusePfS_
.visible .entry _Z7diffusePfS_(
	.param .u64 .ptr .align 1 _Z7diffusePfS__param_0,
	.param .u64 .ptr .align 1 _Z7diffusePfS__param_1
)
{
	.reg .pred 	%p<4>;
	.reg .b32 	%r<45>;
	.reg .b32 	%f<28>;
	.reg .b64 	%rd<22>;

	ld.param.u64 	%rd1, [_Z7diffusePfS__param_0];
	ld.param.u64 	%rd2, [_Z7diffusePfS__param_1];
	mov.u32 	%r3, %ctaid.x;
	mov.u32 	%r4, %ntid.x;
	mov.u32 	%r5, %tid.x;
	mad.lo.s32 	%r1, %r3, %r4, %r5;
	mov.u32 	%r6, %ctaid.y;
	mov.u32 	%r7, %ntid.y;
	mov.u32 	%r8, %tid.y;
	mad.lo.s32 	%r9, %r6, %r7, %r8;
	setp.gt.s32 	%p1, %r1, 99;
	setp.gt.u32 	%p2, %r9, 99;
	or.pred  	%p3, %p1, %p2;
	@%p3 bra 	$L__BB6_2;
	mul.lo.s32 	%r10, %r9, 100;
	add.s32 	%r11, %r10, %r1;
	cvta.to.global.u64 	%rd3, %rd2;
	cvta.to.global.u64 	%rd4, %rd1;
	mul.wide.s32 	%rd5, %r11, 4;
	add.s64 	%rd6, %rd4, %rd5;
	shl.b32 	%r12, %r11, 1;
	ld.global.f32 	%f1, [%rd6];
	mul.wide.s32 	%rd7, %r12, 4;
	add.s64 	%rd8, %rd3, %rd7;
	ld.global.f32 	%f2, [%rd8];
	ld.global.f32 	%f3, [%rd8+4];
	add.s32 	%r13, %r11, 99;
	mul.hi.s32 	%r14, %r13, 1374389535;
	shr.u32 	%r15, %r14, 31;
	shr.s32 	%r16, %r14, 5;
	add.s32 	%r17, %r16, %r15;
	mul.lo.s32 	%r18, %r17, 100;
	sub.s32 	%r19, %r13, %r18;
	mad.lo.s32 	%r20, %r19, 100, %r1;
	mul.wide.s32 	%rd9, %r20, 4;
	add.s64 	%rd10, %rd4, %rd9;
	ld.global.f32 	%f4, [%rd10];
	add.s32 	%r21, %r11, 1;
	mul.hi.s32 	%r22, %r21, 1374389535;
	shr.u32 	%r23, %r22, 31;
	shr.s32 	%r24, %r22, 5;
	add.s32 	%r25, %r24, %r23;
	mul.lo.s32 	%r26, %r25, 100;
	sub.s32 	%r27, %r21, %r26;
	mad.lo.s32 	%r28, %r27, 100, %r1;
	mul.wide.s32 	%rd11, %r28, 4;
	add.s64 	%rd12, %rd4, %rd11;
	ld.global.f32 	%f5, [%rd12];
	add.f32 	%f6, %f4, %f5;
	add.s32 	%r29, %r1, 99;
	mul.hi.s32 	%r30, %r29, 1374389535;
	shr.u32 	%r31, %r30, 31;
	shr.s32 	%r32, %r30, 5;
	add.s32 	%r33, %r32, %r31;
	mul.lo.s32 	%r34, %r33, 100;
	sub.s32 	%r35, %r29, %r34;
	add.s32 	%r36, %r35, %r10;
	mul.wide.s32 	%rd13, %r36, 4;
	add.s64 	%rd14, %rd4, %rd13;
	ld.global.f32 	%f7, [%rd14];
	add.f32 	%f8, %f6, %f7;
	add.s32 	%r37, %r1, 1;
	mul.hi.s32 	%r38, %r37, 1374389535;
	shr.u32 	%r39, %r38, 31;
	shr.s32 	%r40, %r38, 5;
	add.s32 	%r41, %r40, %r39;
	mul.lo.s32 	%r42, %r41, 100;
	sub.s32 	%r43, %r37, %r42;
	add.s32 	%r44, %r43, %r10;
	mul.wide.s32 	%rd15, %r44, 4;
	add.s64 	%rd16, %rd4, %rd15;
	ld.global.f32 	%f9, [%rd16];
	add.f32 	%f10, %f8, %f9;
	mul.f32 	%f11, %f1, 0f40800000;
	sub.f32 	%f12, %f10, %f11;
	mul.f32 	%f13, %f12, 0f00000000;
	fma.rn.f32 	%f14, %f13, 0f3C23D70A, %f1;
	add.s64 	%rd17, %rd3, %rd9;
	ld.global.f32 	%f15, [%rd17];
	add.s64 	%rd18, %rd3, %rd11;
	ld.global.f32 	%f16, [%rd18];
	add.f32 	%f17, %f15, %f16;
	add.s64 	%rd19, %rd3, %rd13;
	ld.global.f32 	%f18, [%rd19];
	add.f32 	%f19, %f17, %f18;
	add.s64 	%rd20, %rd3, %rd15;
	ld.global.f32 	%f20, [%rd20];
	add.f32 	%f21, %f19, %f20;
	sub.s64 	%rd21, %rd8, %rd5;
	ld.global.f32 	%f22, [%rd21];
	mul.f32 	%f23, %f22, 0f40800000;
	sub.f32 	%f24, %f21, %f23;
	mul.f32 	%f25, %f24, 0f00000000;
	fma.rn.f32 	%f26, %f25, 0f3C23D70A, %f2;
	fma.rn.f32 	%f27, %f25, 0f3C23D70A, %f3;
	st.global.f32 	[%rd6], %f14;
	st.global.f32 	[%rd8], %f26;
	st.global.f32 	[%rd8+4], %f27;
$L__BB6_2:
	ret;

}


// ===== COMPILED SASS (sm_100) =====

	.target	sm_100

	.elftype	@"ET_EXEC"


//--------------------- .note.nv.tkinfo           --------------------------
	.section	.note.nv.tkinfo,"",@"SHT_NOTE"
	.sectionflags	@"SHF_NOTE_NV_TKINFO"
	.tkinfo
        /*0018*/ 	.word	0x00000002
        /*0030*/ 	.string	""
        /*0030*/ 	.string	"ptxas"
        /*0030*/ 	.string	"Cuda compilation tools, release 13.0, V13.0.88"
        /*0030*/ 	.string	"Build cuda_13.0.r13.0/compiler.36424714_0"
        /*0030*/ 	.string	"-arch sm_100 -m 64 "



//--------------------- .note.nv.cuinfo           --------------------------
	.section	.note.nv.cuinfo,"",@"SHT_NOTE"
	.sectionflags	@"SHF_NOTE_NV_CUINFO"
        /*0018*/ 	.short	0x0002
        /*001a*/ 	.short	0x0064
        /*001c*/ 	.short	0x0082
	.zero		2


//--------------------- .nv.info                  --------------------------
	.section	.nv.info,"",@"SHT_CUDA_INFO"
	.align	4


	//----- nvinfo : EIATTR_REGCOUNT
	.align		4
        /*0000*/ 	.byte	0x04, 0x2f
        /*0002*/ 	.short	(.L_10 - .L_9)
	.align		4
.L_9:
        /*0004*/ 	.word	index@(_Z18initialize_latticePfS_P17curandStateXORWOW)
        /*0008*/ 	.word	0x0000001a


	//----- nvinfo : EIATTR_FRAME_SIZE
	.align		4
.L_10:
        /*000c*/ 	.byte	0x04, 0x11
        /*000e*/ 	.short	(.L_12 - .L_11)
	.align		4
.L_11:
        /*0010*/ 	.word	index@(_Z18initialize_latticePfS_P17curandStateXORWOW)
        /*0014*/ 	.word	0x00000000


	//----- nvinfo : EIATTR_REGCOUNT
	.align		4
.L_12:
        /*0018*/ 	.byte	0x04, 0x2f
        /*001a*/ 	.short	(.L_14 - .L_13)
	.align		4
.L_13:
        /*001c*/ 	.word	index@(_Z42initialize_reaction_rates_and_connectivityPfPiP17curandStateXORWOW)
        /*0020*/ 	.word	0x00000020


	//----- nvinfo : EIATTR_FRAME_SIZE
	.align		4
.L_14:
        /*0024*/ 	.byte	0x04, 0x11
        /*0026*/ 	.short	(.L_16 - .L_15)
	.align		4
.L_15:
        /*0028*/ 	.word	index@(_Z42initialize_reaction_rates_and_connectivityPfPiP17curandStateXORWOW)
        /*002c*/ 	.word	0x00000000


	//----- nvinfo : EIATTR_REGCOUNT
	.align		4
.L_16:
        /*0030*/ 	.byte	0x04, 0x2f
        /*0032*/ 	.short	(.L_18 - .L_17)
	.align		4
.L_17:
        /*0034*/ 	.word	index@(_Z17apply_growth_ratePf)
        /*0038*/ 	.word	0x00000008


	//----- nvinfo : EIATTR_FRAME_SIZE
	.align		4
.L_18:
        /*003c*/ 	.byte	0x04, 0x11
        /*003e*/ 	.short	(.L_20 - .L_19)
	.align		4
.L_19:
        /*0040*/ 	.word	index@(_Z17apply_growth_ratePf)
        /*0044*/ 	.word	0x00000000


	//----- nvinfo : EIATTR_REGCOUNT
	.align		4
.L_20:
        /*0048*/ 	.byte	0x04, 0x2f
        /*004a*/ 	.short	(.L_22 - .L_21)
	.align		4
.L_21:
        /*004c*/ 	.word	index@(_Z14update_latticePfS_S_Pi)
        /*0050*/ 	.word	0x0000001e


	//----- nvinfo : EIATTR_FRAME_SIZE
	.align		4
.L_22:
        /*0054*/ 	.byte	0x04, 0x11
        /*0056*/ 	.short	(.L_24 - .L_23)
	.align		4
.L_23:
        /*0058*/ 	.word	index@(_Z14update_latticePfS_S_Pi)
        /*005c*/ 	.word	0x00000000


	//----- nvinfo : EIATTR_REGCOUNT
	.align		4
.L_24:
        /*0060*/ 	.byte	0x04, 0x2f
        /*0062*/ 	.short	(.L_26 - .L_25)
	.align		4
.L_25:
        /*0064*/ 	.word	index@(_Z11sum_latticePfS_i)
        /*0068*/ 	.word	0x0000000a


	//----- nvinfo : EIATTR_FRAME_SIZE
	.align		4
.L_26:
        /*006c*/ 	.byte	0x04, 0x11
        /*006e*/ 	.short	(.L_28 - .L_27)
	.align		4
.L_27:
        /*0070*/ 	.word	index@(_Z11sum_latticePfS_i)
        /*0074*/ 	.word	0x00000000


	//----- nvinfo : EIATTR_REGCOUNT
	.align		4
.L_28:
        /*0078*/ 	.byte	0x04, 0x2f
        /*007a*/ 	.short	(.L_30 - .L_29)
	.align		4
.L_29:
        /*007c*/ 	.word	index@(_Z19normalize_chemicalsPff)
        /*0080*/ 	.word	0x00000011


	//----- nvinfo : EIATTR_FRAME_SIZE
	.align		4
.L_30:
        /*0084*/ 	.byte	0x04, 0x11
        /*0086*/ 	.short	(.L_32 - .L_31)
	.align		4
.L_31:
        /*0088*/ 	.word	index@($__internal_0_$__cuda_sm3x_div_rn_noftz_f32_slowpath)
        /*008c*/ 	.word	0x00000000


	//----- nvinfo : EIATTR_FRAME_SIZE
	.align		4
.L_32:
        /*0090*/ 	.byte	0x04, 0x11
        /*0092*/ 	.short	(.L_34 - .L_33)
	.align		4
.L_33:
        /*0094*/ 	.word	index@(_Z19normalize_chemicalsPff)
        /*0098*/ 	.word	0x00000000


	//----- nvinfo : EIATTR_REGCOUNT
	.align		4
.L_34:
        /*009c*/ 	.byte	0x04, 0x2f
        /*009e*/ 	.short	(.L_36 - .L_35)
	.align		4
.L_35:
        /*00a0*/ 	.word	index@(_Z7diffusePfS_)
        /*00a4*/ 	.word	0x0000001e


	//----- nvinfo : EIATTR_FRAME_SIZE
	.align		4
.L_36:
        /*00a8*/ 	.byte	0x04, 0x11
        /*00aa*/ 	.short	(.L_38 - .L_37)
	.align		4
.L_37:
        /*00ac*/ 	.word	index@(_Z7diffusePfS_)
        /*00b0*/ 	.word	0x00000000


	//----- nvinfo : EIATTR_MIN_STACK_SIZE
	.align		4
.L_38:
        /*00b4*/ 	.byte	0x04, 0x12
        /*00b6*/ 	.short	(.L_40 - .L_39)
	.align		4
.L_39:
        /*00b8*/ 	.word	index@(_Z7diffusePfS_)
        /*00bc*/ 	.word	0x00000000


	//----- nvinfo : EIATTR_MIN_STACK_SIZE
	.align		4
.L_40:
        /*00c0*/ 	.byte	0x04, 0x12
        /*00c2*/ 	.short	(.L_42 - .L_41)
	.align		4
.L_41:
        /*00c4*/ 	.word	index@(_Z19normalize_chemicalsPff)
        /*00c8*/ 	.word	0x00000000


	//----- nvinfo : EIATTR_MIN_STACK_SIZE
	.align		4
.L_42:
        /*00cc*/ 	.byte	0x04, 0x12
        /*00ce*/ 	.short	(.L_44 - .L_43)
	.align		4
.L_43:
        /*00d0*/ 	.word	index@(_Z11sum_latticePfS_i)
        /*00d4*/ 	.word	0x00000000


	//----- nvinfo : EIATTR_MIN_STACK_SIZE
	.align		4
.L_44:
        /*00d8*/ 	.byte	0x04, 0x12
        /*00da*/ 	.short	(.L_46 - .L_45)
	.align		4
.L_45:
        /*00dc*/ 	.word	index@(_Z14update_latticePfS_S_Pi)
        /*00e0*/ 	.word	0x00000000


	//----- nvinfo : EIATTR_MIN_STACK_SIZE
	.align		4
.L_46:
        /*00e4*/ 	.byte	0x04, 0x12
        /*00e6*/ 	.short	(.L_48 - .L_47)
	.align		4
.L_47:
        /*00e8*/ 	.word	index@(_Z17apply_growth_ratePf)
        /*00ec*/ 	.word	0x00000000


	//----- nvinfo : EIATTR_MIN_STACK_SIZE
	.align		4
.L_48:
        /*00f0*/ 	.byte	0x04, 0x12
        /*00f2*/ 	.short	(.L_50 - .L_49)
	.align		4
.L_49:
        /*00f4*/ 	.word	index@(_Z42initialize_reaction_rates_and_connectivityPfPiP17curandStateXORWOW)
        /*00f8*/ 	.word	0x00000000


	//----- nvinfo : EIATTR_MIN_STACK_SIZE
	.align		4
.L_50:
        /*00fc*/ 	.byte	0x04, 0x12
        /*00fe*/ 	.short	(.L_52 - .L_51)
	.align		4
.L_51:
        /*0100*/ 	.word	index@(_Z18initialize_latticePfS_P17curandStateXORWOW)
        /*0104*/ 	.word	0x00000000
.L_52:


//--------------------- .nv.compat                --------------------------
	.section	.nv.compat,"",@"SHT_CUDA_COMPAT_INFO"
	.align	4
        /*0000*/ 	.byte	0x02, 0x09, 0x00, 0x00, 0x02, 0x02, 0x01, 0x00, 0x02, 0x05, 0x05, 0x00, 0x03, 0x07, 0x01, 0x01
        /*0010*/ 	.byte	0x02, 0x03, 0x00, 0x00, 0x02, 0x06, 0x01, 0x00, 0x04, 0x0b, 0x08, 0x00, 0x01, 0x00, 0x00, 0x00
        /*0020*/ 	.byte	0x00, 0x00, 0x00, 0x00


//--------------------- .nv.info._Z7diffusePfS_   --------------------------
	.section	.nv.info._Z7diffusePfS_,"",@"SHT_CUDA_INFO"
	.sectionflags	@""
	.align	4


	//----- nvinfo : EIATTR_CUDA_API_VERSION
	.align		4
        /*0000*/ 	.byte	0x04, 0x37
        /*0002*/ 	.short	(.L_54 - .L_53)
.L_53:
        /*0004*/ 	.word	0x00000082


	//----- nvinfo : EIATTR_KPARAM_INFO
	.align		4
.L_54:
        /*0008*/ 	.byte	0x04, 0x17
        /*000a*/ 	.short	(.L_56 - .L_55)
.L_55:
        /*000c*/ 	.word	0x00000000
        /*0010*/ 	.short	0x0001
        /*0012*/ 	.short	0x0008
        /*0014*/ 	.byte	0x00, 0xf5, 0x21, 0x00


	//----- nvinfo : EIATTR_KPARAM_INFO
	.align		4
.L_56:
        /*0018*/ 	.byte	0x04, 0x17
        /*001a*/ 	.short	(.L_58 - .L_57)
.L_57:
        /*001c*/ 	.word	0x00000000
        /*0020*/ 	.short	0x0000
        /*0022*/ 	.short	0x0000
        /*0024*/ 	.byte	0x00, 0xf5, 0x21, 0x00


	//----- nvinfo : EIATTR_SPARSE_MMA_MASK
	.align		4
.L_58:
        /*0028*/ 	.byte	0x03, 0x50
        /*002a*/ 	.short	0x0000


	//----- nvinfo : EIATTR_MAXREG_COUNT
	.align		4
        /*002c*/ 	.byte	0x03, 0x1b
        /*002e*/ 	.short	0x00ff


	//----- nvinfo : EIATTR_MERCURY_ISA_VERSION
	.align		4
        /*0030*/ 	.byte	0x03, 0x5f
        /*0032*/ 	.short	0x0101


	//----- nvinfo : EIATTR_VRC_CTA_INIT_COUNT
	.align		4
        /*0034*/ 	.byte	0x02, 0x4a
	.zero		1
	.zero		1


	//----- nvinfo : EIATTR_EXIT_INSTR_OFFSETS
	.align		4
        /*0038*/ 	.byte	0x04, 0x1c
        /*003a*/ 	.short	(.L_60 - .L_59)


	//   ....[0]....
.L_59:
        /*003c*/ 	.word	0x000000b0


	//   ....[1]....
        /*0040*/ 	.word	0x00000540


	//----- nvinfo : EIATTR_CBANK_PARAM_SIZE
	.align		4
.L_60:
        /*0044*/ 	.byte	0x03, 0x19
        /*0046*/ 	.short	0x0010


	//----- nvinfo : EIATTR_PARAM_CBANK
	.align		4
        /*0048*/ 	.byte	0x04, 0x0a
        /*004a*/ 	.short	(.L_62 - .L_61)
	.align		4
.L_61:
        /*004c*/ 	.word	index@(.nv.constant0._Z7diffusePfS_)
        /*0050*/ 	.short	0x0380
        /*0052*/ 	.short	0x0010


	//----- nvinfo : EIATTR_SW_WAR
	.align		4
.L_62:
        /*0054*/ 	.byte	0x04, 0x36
        /*0056*/ 	.short	(.L_64 - .L_63)
.L_63:
        /*0058*/ 	.word	0x00000008
.L_64:


//--------------------- .nv.info._Z19normalize_chemicalsPff --------------------------
	.section	.nv.info._Z19normalize_chemicalsPff,"",@"SHT_CUDA_INFO"
	.sectionflags	@""
	.align	4


	//----- nvinfo : EIATTR_CUDA_API_VERSION
	.align		4
        /*0000*/ 	.byte	0x04, 0x37
        /*0002*/ 	.short	(.L_66 - .L_65)
.L_65:
        /*0004*/ 	.word	0x00000082


	//----- nvinfo : EIATTR_KPARAM_INFO
	.align		4
.L_66:
        /*0008*/ 	.byte	0x04, 0x17
        /*000a*/ 	.short	(.L_68 - .L_67)
.L_67:
        /*000c*/ 	.word	0x00000000
        /*0010*/ 	.short	0x0001
        /*0012*/ 	.short	0x0008
        /*0014*/ 	.byte	0x00, 0xf0, 0x11, 0x00


	//----- nvinfo : EIATTR_KPARAM_INFO
	.align		4
.L_68:
        /*0018*/ 	.byte	0x04, 0x17
        /*001a*/ 	.short	(.L_70 - .L_69)
.L_69:
        /*001c*/ 	.word	0x00000000
        /*0020*/ 	.short	0x0000
        /*0022*/ 	.short	0x0000
        /*0024*/ 	.byte	0x00, 0xf5, 0x21, 0x00


	//----- nvinfo : EIATTR_SPARSE_MMA_MASK
	.align		4
.L_70:
        /*0028*/ 	.byte	0x03, 0x50
        /*002a*/ 	.short	0x0000


	//----- nvinfo : EIATTR_MAXREG_COUNT
	.align		4
        /*002c*/ 	.byte	0x03, 0x1b
        /*002e*/ 	.short	0x00ff


	//----- nvinfo : EIATTR_MERCURY_ISA_VERSION
	.align		4
        /*0030*/ 	.byte	0x03, 0x5f
        /*0032*/ 	.short	0x0101


	//----- nvinfo : EIATTR_VRC_CTA_INIT_COUNT
	.align		4
        /*0034*/ 	.byte	0x02, 0x4a
	.zero		1
	.zero		1


	//----- nvinfo : EIATTR_EXIT_INSTR_OFFSETS
	.align		4
        /*0038*/ 	.byte	0x04, 0x1c
        /*003a*/ 	.short	(.L_72 - .L_71)


	//   ....[0]....
.L_71:
        /*003c*/ 	.word	0x000000b0


	//   ....[1]....
        /*0040*/ 	.word	0x00000330


	//----- nvinfo : EIATTR_CRS_STACK_SIZE
	.align		4
.L_72:
        /*0044*/ 	.byte	0x04, 0x1e
        /*0046*/ 	.short	(.L_74 - .L_73)
.L_73:
        /*0048*/ 	.word	0x00000000


	//----- nvinfo : EIATTR_CBANK_PARAM_SIZE
	.align		4
.L_74:
        /*004c*/ 	.byte	0x03, 0x19
        /*004e*/ 	.short	0x000c


	//----- nvinfo : EIATTR_PARAM_CBANK
	.align		4
        /*0050*/ 	.byte	0x04, 0x0a
        /*0052*/ 	.short	(.L_76 - .L_75)
	.align		4
.L_75:
        /*0054*/ 	.word	index@(.nv.constant0._Z19normalize_chemicalsPff)
        /*0058*/ 	.short	0x0380
        /*005a*/ 	.short	0x000c


	//----- nvinfo : EIATTR_SW_WAR
	.align		4
.L_76:
        /*005c*/ 	.byte	0x04, 0x36
        /*005e*/ 	.short	(.L_78 - .L_77)
.L_77:
        /*0060*/ 	.word	0x00000008
.L_78:


//--------------------- .nv.info._Z11sum_latticePfS_i --------------------------
	.section	.nv.info._Z11sum_latticePfS_i,"",@"SHT_CUDA_INFO"
	.sectionflags	@""
	.align	4


	//----- nvinfo : EIATTR_CUDA_API_VERSION
	.align		4
        /*0000*/ 	.byte	0x04, 0x37
        /*0002*/ 	.short	(.L_80 - .L_79)
.L_79:
        /*0004*/ 	.word	0x00000082


	//----- nvinfo : EIATTR_KPARAM_INFO
	.align		4
.L_80:
        /*0008*/ 	.byte	0x04, 0x17
        /*000a*/ 	.short	(.L_82 - .L_81)
.L_81:
        /*000c*/ 	.word	0x00000000
        /*0010*/ 	.short	0x0002
        /*0012*/ 	.short	0x0010
        /*0014*/ 	.byte	0x00, 0xf0, 0x11, 0x00


	//----- nvinfo : EIATTR_KPARAM_INFO
	.align		4
.L_82:
        /*0018*/ 	.byte	0x04, 0x17
        /*001a*/ 	.short	(.L_84 - .L_83)
.L_83:
        /*001c*/ 	.word	0x00000000
        /*0020*/ 	.short	0x0001
        /*0022*/ 	.short	0x0008
        /*0024*/ 	.byte	0x00, 0xf5, 0x21, 0x00


	//----- nvinfo : EIATTR_KPARAM_INFO
	.align		4
.L_84:
        /*0028*/ 	.byte	0x04, 0x17
        /*002a*/ 	.short	(.L_86 - .L_85)
.L_85:
        /*002c*/ 	.word	0x00000000
        /*0030*/ 	.short	0x0000
        /*0032*/ 	.short	0x0000
        /*0034*/ 	.byte	0x00, 0xf5, 0x21, 0x00


	//----- nvinfo : EIATTR_SPARSE_MMA_MASK
	.align		4
.L_86:
        /*0038*/ 	.byte	0x03, 0x50
        /*003a*/ 	.short	0x0000


	//----- nvinfo : EIATTR_MAXREG_COUNT
	.align		4
        /*003c*/ 	.byte	0x03, 0x1b
        /*003e*/ 	.short	0x00ff


	//----- nvinfo : EIATTR_NUM_BARRIERS
	.align		4
        /*0040*/ 	.byte	0x02, 0x4c
        /*0042*/ 	.byte	0x01
	.zero		1


	//----- nvinfo : EIATTR_MERCURY_ISA_VERSION
	.align		4
        /*0044*/ 	.byte	0x03, 0x5f
        /*0046*/ 	.short	0x0101


	//----- nvinfo : EIATTR_VRC_CTA_INIT_COUNT
	.align		4
        /*0048*/ 	.byte	0x02, 0x4a
	.zero		1
	.zero		1


	//----- nvinfo : EIATTR_EXIT_INSTR_OFFSETS
	.align		4
        /*004c*/ 	.byte	0x04, 0x1c
        /*004e*/ 	.short	(.L_88 - .L_87)


	//   ....[0]....
.L_87:
        /*0050*/ 	.word	0x00000200


	//   ....[1]....
        /*0054*/ 	.word	0x00000270


	//----- nvinfo : EIATTR_CBANK_PARAM_SIZE
	.align		4
.L_88:
        /*0058*/ 	.byte	0x03, 0x19
        /*005a*/ 	.short	0x0014


	//----- nvinfo : EIATTR_PARAM_CBANK
	.align		4
        /*005c*/ 	.byte	0x04, 0x0a
        /*005e*/ 	.short	(.L_90 - .L_89)
	.align		4
.L_89:
        /*0060*/ 	.word	index@(.nv.constant0._Z11sum_latticePfS_i)
        /*0064*/ 	.short	0x0380
        /*0066*/ 	.short	0x0014


	//----- nvinfo : EIATTR_SW_WAR
	.align		4
.L_90:
        /*0068*/ 	.byte	0x04, 0x36
        /*006a*/ 	.short	(.L_92 - .L_91)
.L_91:
        /*006c*/ 	.word	0x00000008
.L_92:


//--------------------- .nv.info._Z14update_latticePfS_S_Pi --------------------------
	.section	.nv.info._Z14update_latticePfS_S_Pi,"",@"SHT_CUDA_INFO"
	.sectionflags	@""
	.align	4


	//----- nvinfo : EIATTR_CUDA_API_VERSION
	.align		4
        /*0000*/ 	.byte	0x04, 0x37
        /*0002*/ 	.short	(.L_94 - .L_93)
.L_93:
        /*0004*/ 	.word	0x00000082


	//----- nvinfo : EIATTR_KPARAM_INFO
	.align		4
.L_94:
        /*0008*/ 	.byte	0x04, 0x17
        /*000a*/ 	.short	(.L_96 - .L_95)
.L_95:
        /*000c*/ 	.word	0x00000000
        /*0010*/ 	.short	0x0003
        /*0012*/ 	.short	0x0018
        /*0014*/ 	.byte	0x00, 0xf5, 0x21, 0x00


	//----- nvinfo : EIATTR_KPARAM_INFO
	.align		4
.L_96:
        /*0018*/ 	.byte	0x04, 0x17
        /*001a*/ 	.short	(.L_98 - .L_97)
.L_97:
        /*001c*/ 	.word	0x00000000
        /*0020*/ 	.short	0x0002
        /*0022*/ 	.short	0x0010
        /*0024*/ 	.byte	0x00, 0xf5, 0x21, 0x00


	//----- nvinfo : EIATTR_KPARAM_INFO
	.align		4
.L_98:
        /*0028*/ 	.byte	0x04, 0x17
        /*002a*/ 	.short	(.L_100 - .L_99)
.L_99:
        /*002c*/ 	.word	0x00000000
        /*0030*/ 	.short	0x0001
        /*0032*/ 	.short	0x0008
        /*0034*/ 	.byte	0x00, 0xf5, 0x21, 0x00


	//----- nvinfo : EIATTR_KPARAM_INFO
	.align		4
.L_100:
        /*0038*/ 	.byte	0x04, 0x17
        /*003a*/ 	.short	(.L_102 - .L_101)
.L_101:
        /*003c*/ 	.word	0x00000000
        /*0040*/ 	.short	0x0000
        /*0042*/ 	.short	0x0000
        /*0044*/ 	.byte	0x00, 0xf5, 0x21, 0x00


	//----- nvinfo : EIATTR_SPARSE_MMA_MASK
	.align		4
.L_102:
        /*0048*/ 	.byte	0x03, 0x50
        /*004a*/ 	.short	0x0000


	//----- nvinfo : EIATTR_MAXREG_COUNT
	.align		4
        /*004c*/ 	.byte	0x03, 0x1b
        /*004e*/ 	.short	0x00ff


	//----- nvinfo : EIATTR_MERCURY_ISA_VERSION
	.align		4
        /*0050*/ 	.byte	0x03, 0x5f
        /*0052*/ 	.short	0x0101


	//----- nvinfo : EIATTR_VRC_CTA_INIT_COUNT
	.align		4
        /*0054*/ 	.byte	0x02, 0x4a
	.zero		1
	.zero		1


	//----- nvinfo : EIATTR_EXIT_INSTR_OFFSETS
	.align		4
        /*0058*/ 	.byte	0x04, 0x1c
        /*005a*/ 	.short	(.L_104 - .L_103)


	//   ....[0]....
.L_103:
        /*005c*/ 	.word	0x000000b0


	//   ....[1]....
        /*0060*/ 	.word	0x00000580


	//----- nvinfo : EIATTR_CBANK_PARAM_SIZE
	.align		4
.L_104:
        /*0064*/ 	.byte	0x03, 0x19
        /*0066*/ 	.short	0x0020


	//----- nvinfo : EIATTR_PARAM_CBANK
	.align		4
        /*0068*/ 	.byte	0x04, 0x0a
        /*006a*/ 	.short	(.L_106 - .L_105)
	.align		4
.L_105:
        /*006c*/ 	.word	index@(.nv.constant0._Z14update_latticePfS_S_Pi)
        /*0070*/ 	.short	0x0380
        /*0072*/ 	.short	0x0020


	//----- nvinfo : EIATTR_SW_WAR
	.align		4
.L_106:
        /*0074*/ 	.byte	0x04, 0x36
        /*0076*/ 	.short	(.L_108 - .L_107)
.L_107:
        /*0078*/ 	.word	0x00000008
.L_108:


//--------------------- .nv.info._Z17apply_growth_ratePf --------------------------
	.section	.nv.info._Z17apply_growth_ratePf,"",@"SHT_CUDA_INFO"
	.sectionflags	@""
	.align	4


	//----- nvinfo : EIATTR_CUDA_API_VERSION
	.align		4
        /*0000*/ 	.byte	0x04, 0x37
        /*0002*/ 	.short	(.L_110 - .L_109)
.L_109:
        /*0004*/ 	.word	0x00000082


	//----- nvinfo : EIATTR_KPARAM_INFO
	.align		4
.L_110:
        /*0008*/ 	.byte	0x04, 0x17
        /*000a*/ 	.short	(.L_112 - .L_111)
.L_111:
        /*000c*/ 	.word	0x00000000
        /*0010*/ 	.short	0x0000
        /*0012*/ 	.short	0x0000
        /*0014*/ 	.byte	0x00, 0xf5, 0x21, 0x00


	//----- nvinfo : EIATTR_SPARSE_MMA_MASK
	.align		4
.L_112:
        /*0018*/ 	.byte	0x03, 0x50
        /*001a*/ 	.short	0x0000


	//----- nvinfo : EIATTR_MAXREG_COUNT
	.align		4
        /*001c*/ 	.byte	0x03, 0x1b
        /*001e*/ 	.short	0x00ff


	//----- nvinfo : EIATTR_MERCURY_ISA_VERSION
	.align		4
        /*0020*/ 	.byte	0x03, 0x5f
        /*0022*/ 	.short	0x0101


	//----- nvinfo : EIATTR_VRC_CTA_INIT_COUNT
	.align		4
        /*0024*/ 	.byte	0x02, 0x4a
	.zero		1
	.zero		1


	//----- nvinfo : EIATTR_EXIT_INSTR_OFFSETS
	.align		4
        /*0028*/ 	.byte	0x04, 0x1c
        /*002a*/ 	.short	(.L_114 - .L_113)


	//   ....[0]....
.L_113:
        /*002c*/ 	.word	0x000000b0


	//   ....[1]....
        /*0030*/ 	.word	0x00000110


	//   ....[2]....
        /*0034*/ 	.word	0x000001a0


	//   ....[3]....
        /*0038*/ 	.word	0x000001d0


	//----- nvinfo : EIATTR_CBANK_PARAM_SIZE
	.align		4
.L_114:
        /*003c*/ 	.byte	0x03, 0x19
        /*003e*/ 	.short	0x0008


	//----- nvinfo : EIATTR_PARAM_CBANK
	.align		4
        /*0040*/ 	.byte	0x04, 0x0a
        /*0042*/ 	.short	(.L_116 - .L_115)
	.align		4
.L_115:
        /*0044*/ 	.word	index@(.nv.constant0._Z17apply_growth_ratePf)
        /*0048*/ 	.short	0x0380
        /*004a*/ 	.short	0x0008


	//----- nvinfo : EIATTR_SW_WAR
	.align		4
.L_116:
        /*004c*/ 	.byte	0x04, 0x36
        /*004e*/ 	.short	(.L_118 - .L_117)
.L_117:
        /*0050*/ 	.word	0x00000008
.L_118:


//--------------------- .nv.info._Z42initialize_reaction_rates_and_connectivityPfPiP17curandStateXORWOW --------------------------
	.section	.nv.info._Z42initialize_reaction_rates_and_connectivityPfPiP17curandStateXORWOW,"",@"SHT_CUDA_INFO"
	.sectionflags	@""
	.align	4


	//----- nvinfo : EIATTR_CUDA_API_VERSION
	.align		4
        /*0000*/ 	.byte	0x04, 0x37
        /*0002*/ 	.short	(.L_120 - .L_119)
.L_119:
        /*0004*/ 	.word	0x00000082


	//----- nvinfo : EIATTR_KPARAM_INFO
	.align		4
.L_120:
        /*0008*/ 	.byte	0x04, 0x17
        /*000a*/ 	.short	(.L_122 - .L_121)
.L_121:
        /*000c*/ 	.word	0x00000000
        /*0010*/ 	.short	0x0002
        /*0012*/ 	.short	0x0010
        /*0014*/ 	.byte	0x00, 0xf5, 0x21, 0x00


	//----- nvinfo : EIATTR_KPARAM_INFO
	.align		4
.L_122:
        /*0018*/ 	.byte	0x04, 0x17
        /*001a*/ 	.short	(.L_124 - .L_123)
.L_123:
        /*001c*/ 	.word	0x00000000
        /*0020*/ 	.short	0x0001
        /*0022*/ 	.short	0x0008
        /*0024*/ 	.byte	0x00, 0xf5, 0x21, 0x00


	//----- nvinfo : EIATTR_KPARAM_INFO
	.align		4
.L_124:
        /*0028*/ 	.byte	0x04, 0x17
        /*002a*/ 	.short	(.L_126 - .L_125)
.L_125:
        /*002c*/ 	.word	0x00000000
        /*0030*/ 	.short	0x0000
        /*0032*/ 	.short	0x0000
        /*0034*/ 	.byte	0x00, 0xf5, 0x21, 0x00


	//----- nvinfo : EIATTR_SPARSE_MMA_MASK
	.align		4
.L_126:
        /*0038*/ 	.byte	0x03, 0x50
        /*003a*/ 	.short	0x0000


	//----- nvinfo : EIATTR_MAXREG_COUNT
	.align		4
        /*003c*/ 	.byte	0x03, 0x1b
        /*003e*/ 	.short	0x00ff


	//----- nvinfo : EIATTR_MERCURY_ISA_VERSION
	.align		4
        /*0040*/ 	.byte	0x03, 0x5f
        /*0042*/ 	.short	0x0101


	//----- nvinfo : EIATTR_VRC_CTA_INIT_COUNT
	.align		4
        /*0044*/ 	.byte	0x02, 0x4a
	.zero		1
	.zero		1


	//----- nvinfo : EIATTR_EXIT_INSTR_OFFSETS
	.align		4
        /*0048*/ 	.byte	0x04, 0x1c
        /*004a*/ 	.short	(.L_128 - .L_127)


	//   ....[0]....
.L_127:
        /*004c*/ 	.word	0x000000b0


	//   ....[1]....
        /*0050*/ 	.word	0x00000470


	//----- nvinfo : EIATTR_CBANK_PARAM_SIZE
	.align		4
.L_128:
        /*0054*/ 	.byte	0x03, 0x19
        /*0056*/ 	.short	0x0018


	//----- nvinfo : EIATTR_PARAM_CBANK
	.align		4
        /*0058*/ 	.byte	0x04, 0x0a
        /*005a*/ 	.short	(.L_130 - .L_129)
	.align		4
.L_129:
        /*005c*/ 	.word	index@(.nv.constant0._Z42initialize_reaction_rates_and_connectivityPfPiP17curandStateXORWOW)
        /*0060*/ 	.short	0x0380
        /*0062*/ 	.short	0x0018


	//----- nvinfo : EIATTR_SW_WAR
	.align		4
.L_130:
        /*0064*/ 	.byte	0x04, 0x36
        /*0066*/ 	.short	(.L_132 - .L_131)
.L_131:
        /*0068*/ 	.word	0x00000008
.L_132:


//--------------------- .nv.info._Z18initialize_latticePfS_P17curandStateXORWOW --------------------------
	.section	.nv.info._Z18initialize_latticePfS_P17curandStateXORWOW,"",@"SHT_CUDA_INFO"
	.sectionflags	@""
	.align	4


	//----- nvinfo : EIATTR_CUDA_API_VERSION
	.align		4
        /*0000*/ 	.byte	0x04, 0x37
        /*0002*/ 	.short	(.L_134 - .L_133)
.L_133:
        /*0004*/ 	.word	0x00000082


	//----- nvinfo : EIATTR_KPARAM_INFO
	.align		4
.L_134:
        /*0008*/ 	.byte	0x04, 0x17
        /*000a*/ 	.short	(.L_136 - .L_135)
.L_135:
        /*000c*/ 	.word	0x00000000
        /*0010*/ 	.short	0x0002
        /*0012*/ 	.short	0x0010
        /*0014*/ 	.byte	0x00, 0xf5, 0x21, 0x00


	//----- nvinfo : EIATTR_KPARAM_INFO
	.align		4
.L_136:
        /*0018*/ 	.byte	0x04, 0x17
        /*001a*/ 	.short	(.L_138 - .L_137)
.L_137:
        /*001c*/ 	.word	0x00000000
        /*0020*/ 	.short	0x0001
        /*0022*/ 	.short	0x0008
        /*0024*/ 	.byte	0x00, 0xf5, 0x21, 0x00


	//----- nvinfo : EIATTR_KPARAM_INFO
	.align		4
.L_138:
        /*0028*/ 	.byte	0x04, 0x17
        /*002a*/ 	.short	(.L_140 - .L_139)
.L_139:
        /*002c*/ 	.word	0x00000000
        /*0030*/ 	.short	0x0000
        /*0032*/ 	.short	0x0000
        /*0034*/ 	.byte	0x00, 0xf5, 0x21, 0x00


	//----- nvinfo : EIATTR_SPARSE_MMA_MASK
	.align		4
.L_140:
        /*0038*/ 	.byte	0x03, 0x50
        /*003a*/ 	.short	0x0000


	//----- nvinfo : EIATTR_MAXREG_COUNT
	.align		4
        /*003c*/ 	.byte	0x03, 0x1b
        /*003e*/ 	.short	0x00ff


	//----- nvinfo : EIATTR_MERCURY_ISA_VERSION
	.align		4
        /*0040*/ 	.byte	0x03, 0x5f
        /*0042*/ 	.short	0x0101


	//----- nvinfo : EIATTR_VRC_CTA_INIT_COUNT
	.align		4
        /*0044*/ 	.byte	0x02, 0x4a
	.zero		1
	.zero		1


	//----- nvinfo : EIATTR_EXIT_INSTR_OFFSETS
	.align		4
        /*0048*/ 	.byte	0x04, 0x1c
        /*004a*/ 	.short	(.L_142 - .L_141)


	//   ....[0]....
.L_141:
        /*004c*/ 	.word	0x000000b0


	//   ....[1]....
        /*0050*/ 	.word	0x00000380


	//----- nvinfo : EIATTR_CBANK_PARAM_SIZE
	.align		4
.L_142:
        /*0054*/ 	.byte	0x03, 0x19
        /*0056*/ 	.short	0x0018


	//----- nvinfo : EIATTR_PARAM_CBANK
	.align		4
        /*0058*/ 	.byte	0x04, 0x0a
        /*005a*/ 	.short	(.L_144 - .L_143)
	.align		4
.L_143:
        /*005c*/ 	.word	index@(.nv.constant0._Z18initialize_latticePfS_P17curandStateXORWOW)
        /*0060*/ 	.short	0x0380
        /*0062*/ 	.short	0x0018


	//----- nvinfo : EIATTR_SW_WAR
	.align		4
.L_144:
        /*0064*/ 	.byte	0x04, 0x36
        /*0066*/ 	.short	(.L_146 - .L_145)
.L_145:
        /*0068*/ 	.word	0x00000008
.L_146:


//--------------------- .nv.callgraph             --------------------------
	.section	.nv.callgraph,"",@"SHT_CUDA_CALLGRAPH"
	.align	4
	.sectionentsize	8
	.align		4
        /*0000*/ 	.word	0x00000000
	.align		4
        /*0004*/ 	.word	0xffffffff
	.align		4
        /*0008*/ 	.word	0x00000000
	.align		4
        /*000c*/ 	.word	0xfffffffe
	.align		4
        /*0010*/ 	.word	0x00000000
	.align		4
        /*0014*/ 	.word	0xfffffffd
	.align		4
        /*0018*/ 	.word	0x00000000
	.align		4
        /*001c*/ 	.word	0xfffffffc


//--------------------- .nv.constant4             --------------------------
	.section	.nv.constant4,"a",@progbits
	.align	8
	.align		8
.nv.constant4:
        /*0000*/ 	.dword	precalc_xorwow_matrix
	.align		8
        /*0008*/ 	.dword	precalc_xorwow_offset_matrix
	.align		8
        /*0010*/ 	.dword	mrg32k3aM1
	.align		8
        /*0018*/ 	.dword	mrg32k3aM2
	.align		8
        /*0020*/ 	.dword	mrg32k3aM1SubSeq
	.align		8
        /*0028*/ 	.dword	mrg32k3aM2SubSeq
	.align		8
        /*0030*/ 	.dword	mrg32k3aM1Seq
	.align		8
        /*0038*/ 	.dword	mrg32k3aM2Seq


//--------------------- .nv.constant3             --------------------------
	.section	.nv.constant3,"a",@progbits
	.align	8
.nv.constant3:
	.type		__cr_lgamma_table,@object
	.size		__cr_lgamma_table,(.L_8 - __cr_lgamma_table)
__cr_lgamma_table:
        /*0000*/ 	.byte	0x00, 0x00, 0x00, 0x00, 0x00, 0x00, 0x00, 0x00, 0x00, 0x00, 0x00, 0x00, 0x00, 0x00, 0x00, 0x00
        /*0010*/ 	.byte	0xef, 0x39, 0xfa, 0xfe, 0x42, 0x2e, 0xe6, 0x3f, 0x02, 0x20, 0x2a, 0xfa, 0x0b, 0xab, 0xfc, 0x3f
        /*0020*/ 	.byte	0xf9, 0x2c, 0x92, 0x7c, 0xa7, 0x6c, 0x09, 0x40, 0xc9, 0x79, 0x44, 0x3c, 0x64, 0x26, 0x13, 0x40
        /*0030*/ 	.byte	0xca, 0x01, 0xcf, 0x3a, 0x27, 0x51, 0x1a, 0x40, 0x30, 0xcc, 0x2d, 0xf3, 0xe1, 0x0c, 0x21, 0x40
        /*0040*/ 	.byte	0x0d, 0xb7, 0xfc, 0x82, 0x8e, 0x35, 0x25, 0x40
.L_8:


//--------------------- .text._Z7diffusePfS_      --------------------------
	.section	.text._Z7diffusePfS_,"ax",@progbits
	.align	128
        .global         _Z7diffusePfS_
        .type           _Z7diffusePfS_,@function
        .size           _Z7diffusePfS_,(.L_x_25 - _Z7diffusePfS_)
        .other          _Z7diffusePfS_,@"STO_CUDA_ENTRY STV_DEFAULT"
_Z7diffusePfS_:
.text._Z7diffusePfS_:
[----:B------:R-:W-:Y:S01]  /*0000*/  LDC R1, c[0x0][0x37c] ;  /* 0x0000df00ff017b82 */ /* 0x000fe20000000800 */
[----:B------:R-:W0:Y:S07]  /*0010*/  S2R R2, SR_TID.Y ;  /* 0x0000000000027919 */ /* 0x000e2e0000002200 */
[----:B------:R-:W1:Y:S01]  /*0020*/  LDC R0, c[0x0][0x360] ;  /* 0x0000d800ff007b82 */ /* 0x000e620000000800 */
[----:B------:R-:W1:Y:S07]  /*0030*/  S2R R3, SR_TID.X ;  /* 0x0000000000037919 */ /* 0x000e6e0000002100 */
[----:B------:R-:W0:Y:S08]  /*0040*/  S2UR UR5, SR_CTAID.Y ;  /* 0x00000000000579c3 */ /* 0x000e300000002600 */
[----:B------:R-:W0:Y:S08]  /*0050*/  LDC R11, c[0x0][0x364] ;  /* 0x0000d900ff0b7b82 */ /* 0x000e300000000800 */
[----:B------:R-:W1:Y:S01]  /*0060*/  S2UR UR4, SR_CTAID.X ;  /* 0x00000000000479c3 */ /* 0x000e620000002500 */
[----:B0-----:R-:W-:-:S05]  /*0070*/  IMAD R11, R11, UR5, R2 ;  /* 0x000000050b0b7c24 */ /* 0x001fca000f8e0202 */
[----:B------:R-:W-:Y:S01]  /*0080*/  ISETP.GT.U32.AND P0, PT, R11, 0x63, PT ;  /* 0x000000630b00780c */ /* 0x000fe20003f04070 */
[----:B-1----:R-:W-:-:S05]  /*0090*/  IMAD R0, R0, UR4, R3 ;  /* 0x0000000400007c24 */ /* 0x002fca000f8e0203 */
[----:B------:R-:W-:-:S13]  /*00a0*/  ISETP.GT.OR P0, PT, R0, 0x63, P0 ;  /* 0x000000630000780c */ /* 0x000fda0000704670 */
[----:B------:R-:W-:Y:S05]  /*00b0*/  @P0 EXIT ;  /* 0x000000000000094d */ /* 0x000fea0003800000 */
[C---:B------:R-:W-:Y:S01]  /*00c0*/  IADD3 R14, PT, PT, R0.reuse, 0x63, RZ ;  /* 0x00000063000e7810 */ /* 0x040fe20007ffe0ff */
[----:B------:R-:W-:Y:S01]  /*00d0*/  IMAD R8, R11, 0x64, R0 ;  /* 0x000000640b087824 */ /* 0x000fe200078e0200 */
[----:B------:R-:W0:Y:S01]  /*00e0*/  LDC.64 R4, c[0x0][0x388] ;  /* 0x0000e200ff047b82 */ /* 0x000e220000000a00 */
[----:B------:R-:W-:Y:S01]  /*00f0*/  IADD3 R16, PT, PT, R0, 0x1, RZ ;  /* 0x0000000100107810 */ /* 0x000fe20007ffe0ff */
[----:B------:R-:W1:Y:S01]  /*0100*/  LDCU.64 UR4, c[0x0][0x358] ;  /* 0x00006b00ff0477ac */ /* 0x000e620008000a00 */
[----:B------:R-:W-:Y:S01]  /*0110*/  IMAD.HI R2, R14, 0x51eb851f, RZ ;  /* 0x51eb851f0e027827 */ /* 0x000fe200078e02ff */
[C---:B------:R-:W-:Y:S02]  /*0120*/  IADD3 R6, PT, PT, R8.reuse, 0x63, RZ ;  /* 0x0000006308067810 */ /* 0x040fe40007ffe0ff */
[----:B------:R-:W-:Y:S01]  /*0130*/  IADD3 R9, PT, PT, R8, 0x1, RZ ;  /* 0x0000000108097810 */ /* 0x000fe20007ffe0ff */
[----:B------:R-:W-:Y:S01]  /*0140*/  IMAD.HI R17, R16, 0x51eb851f, RZ ;  /* 0x51eb851f10117827 */ /* 0x000fe200078e02ff */
[----:B------:R-:W-:Y:S01]  /*0150*/  SHF.R.U32.HI R3, RZ, 0x1f, R2 ;  /* 0x0000001fff037819 */ /* 0x000fe20000011602 */
[----:B------:R-:W2:Y:S02]  /*0160*/  LDCU.64 UR6, c[0x0][0x380] ;  /* 0x00007000ff0677ac */ /* 0x000ea40008000a00 */
[----:B------:R-:W-:Y:S01]  /*0170*/  IMAD.HI R7, R6, 0x51eb851f, RZ ;  /* 0x51eb851f06077827 */ /* 0x000fe200078e02ff */
[----:B------:R-:W-:-:S02]  /*0180*/  LEA.HI.SX32 R15, R2, R3, 0x1b ;  /* 0x00000003020f7211 */ /* 0x000fc400078fdaff */
[----:B------:R-:W3:Y:S01]  /*0190*/  LDC.64 R2, c[0x0][0x380] ;  /* 0x0000e000ff027b82 */ /* 0x000ee20000000a00 */
[----:B------:R-:W-:Y:S01]  /*01a0*/  IMAD.HI R12, R9, 0x51eb851f, RZ ;  /* 0x51eb851f090c7827 */ /* 0x000fe200078e02ff */
[----:B------:R-:W-:Y:S02]  /*01b0*/  SHF.R.U32.HI R10, RZ, 0x1f, R7 ;  /* 0x0000001fff0a7819 */ /* 0x000fe40000011607 */
[----:B------:R-:W-:Y:S01]  /*01c0*/  SHF.R.U32.HI R18, RZ, 0x1f, R17 ;  /* 0x0000001fff127819 */ /* 0x000fe20000011611 */
[----:B------:R-:W-:Y:S01]  /*01d0*/  IMAD R14, R15, -0x64, R14 ;  /* 0xffffff9c0f0e7824 */ /* 0x000fe200078e020e */
[----:B------:R-:W-:Y:S02]  /*01e0*/  SHF.R.U32.HI R13, RZ, 0x1f, R12 ;  /* 0x0000001fff0d7819 */ /* 0x000fe4000001160c */
[----:B------:R-:W-:Y:S02]  /*01f0*/  LEA.HI.SX32 R7, R7, R10, 0x1b ;  /* 0x0000000a07077211 */ /* 0x000fe400078fdaff */
[----:B------:R-:W-:Y:S01]  /*0200*/  LEA.HI.SX32 R12, R12, R13, 0x1b ;  /* 0x0000000d0c0c7211 */ /* 0x000fe200078fdaff */
[----:B------:R-:W-:Y:S01]  /*0210*/  IMAD R13, R11, 0x64, R14 ;  /* 0x000000640b0d7824 */ /* 0x000fe200078e020e */
[----:B------:R-:W-:Y:S01]  /*0220*/  LEA.HI.SX32 R17, R17, R18, 0x1b ;  /* 0x0000001211117211 */ /* 0x000fe200078fdaff */
[----:B------:R-:W-:-:S02]  /*0230*/  IMAD R7, R7, -0x64, R6 ;  /* 0xffffff9c07077824 */ /* 0x000fc400078e0206 */
[----:B------:R-:W-:Y:S02]  /*0240*/  IMAD R9, R12, -0x64, R9 ;  /* 0xffffff9c0c097824 */ /* 0x000fe400078e0209 */
[--C-:B------:R-:W-:Y:S02]  /*0250*/  IMAD R7, R7, 0x64, R0.reuse ;  /* 0x0000006407077824 */ /* 0x100fe400078e0200 */
[----:B------:R-:W-:Y:S02]  /*0260*/  IMAD R9, R9, 0x64, R0 ;  /* 0x0000006409097824 */ /* 0x000fe400078e0200 */
[----:B0-----:R-:W-:-:S04]  /*0270*/  IMAD.WIDE R22, R7, 0x4, R4 ;  /* 0x0000000407167825 */ /* 0x001fc800078e0204 */
[----:B---3--:R-:W-:Y:S01]  /*0280*/  IMAD.WIDE R18, R7, 0x4, R2 ;  /* 0x0000000407127825 */ /* 0x008fe200078e0202 */
[----:B------:R-:W-:Y:S01]  /*0290*/  SHF.L.U32 R7, R8, 0x1, RZ ;  /* 0x0000000108077819 */ /* 0x000fe200000006ff */
[----:B-1----:R0:W3:Y:S02]  /*02a0*/  LDG.E R15, desc[UR4][R22.64] ;  /* 0x00000004160f7981 */ /* 0x0020e4000c1e1900 */
[----:B------:R-:W-:Y:S02]  /*02b0*/  IMAD R16, R17, -0x64, R16 ;  /* 0xffffff9c11107824 */ /* 0x000fe400078e0210 */
[----:B------:R-:W-:-:S04]  /*02c0*/  IMAD.WIDE R20, R9, 0x4, R2 ;  /* 0x0000000409147825 */ /* 0x000fc800078e0202 */
[--C-:B------:R-:W-:Y:S01]  /*02d0*/  IMAD.WIDE R24, R9, 0x4, R4.reuse ;  /* 0x0000000409187825 */ /* 0x100fe200078e0204 */
[----:B------:R-:W4:Y:S03]  /*02e0*/  LDG.E R17, desc[UR4][R20.64] ;  /* 0x0000000414117981 */ /* 0x000f26000c1e1900 */
[----:B------:R-:W-:Y:S01]  /*02f0*/  IMAD.WIDE R26, R13, 0x4, R4 ;  /* 0x000000040d1a7825 */ /* 0x000fe200078e0204 */
[----:B------:R-:W3:Y:S03]  /*0300*/  LDG.E R0, desc[UR4][R24.64] ;  /* 0x0000000418007981 */ /* 0x000ee6000c1e1900 */
[----:B------:R-:W-:Y:S01]  /*0310*/  IMAD R11, R11, 0x64, R16 ;  /* 0x000000640b0b7824 */ /* 0x000fe200078e0210 */
[----:B------:R-:W5:Y:S01]  /*0320*/  LDG.E R14, desc[UR4][R26.64] ;  /* 0x000000041a0e7981 */ /* 0x000f62000c1e1900 */
[----:B------:R-:W-:-:S03]  /*0330*/  IMAD.WIDE R8, R8, 0x4, RZ ;  /* 0x0000000408087825 */ /* 0x000fc600078e02ff */
[----:B------:R-:W4:Y:S01]  /*0340*/  LDG.E R16, desc[UR4][R18.64] ;  /* 0x0000000412107981 */ /* 0x000f22000c1e1900 */
[----:B------:R-:W-:-:S04]  /*0350*/  IMAD.WIDE R6, R7, 0x4, R4 ;  /* 0x0000000407067825 */ /* 0x000fc800078e0204 */
[----:B------:R-:W-:Y:S01]  /*0360*/  IMAD.WIDE R12, R13, 0x4, R2 ;  /* 0x000000040d0c7825 */ /* 0x000fe200078e0202 */
[----:B--2---:R-:W-:-:S03]  /*0370*/  IADD3 R10, P0, PT, R8, UR6, RZ ;  /* 0x00000006080a7c10 */ /* 0x004fc6000ff1e0ff */
[C---:B0-----:R-:W-:Y:S01]  /*0380*/  IMAD.WIDE R22, R11.reuse, 0x4, R2 ;  /* 0x000000040b167825 */ /* 0x041fe200078e0202 */
[----:B------:R-:W-:Y:S01]  /*0390*/  IADD3 R2, P1, PT, -R8, R6, RZ ;  /* 0x0000000608027210 */ /* 0x000fe20007f3e1ff */
[----:B------:R-:W2:Y:S02]  /*03a0*/  LDG.E R13, desc[UR4][R12.64] ;  /* 0x000000040c0d7981 */ /* 0x000ea4000c1e1900 */
[----:B------:R-:W-:Y:S01]  /*03b0*/  IMAD.WIDE R4, R11, 0x4, R4 ;  /* 0x000000040b047825 */ /* 0x000fe200078e0204 */
[C---:B------:R-:W-:Y:S01]  /*03c0*/  IADD3.X R11, PT, PT, R9.reuse, UR7, RZ, P0, !PT ;  /* 0x00000007090b7c10 */ /* 0x040fe200087fe4ff */
[----:B------:R-:W2:Y:S01]  /*03d0*/  LDG.E R22, desc[UR4][R22.64] ;  /* 0x0000000416167981 */ /* 0x000ea2000c1e1900 */
[----:B------:R-:W-:-:S03]  /*03e0*/  IADD3.X R3, PT, PT, ~R9, R7, RZ, P1, !PT ;  /* 0x0000000709037210 */ /* 0x000fc60000ffe5ff */
[----:B------:R-:W2:Y:S04]  /*03f0*/  LDG.E R5, desc[UR4][R4.64] ;  /* 0x0000000404057981 */ /* 0x000ea8000c1e1900 */
[----:B------:R-:W2:Y:S04]  /*0400*/  LDG.E R8, desc[UR4][R10.64] ;  /* 0x000000040a087981 */ /* 0x000ea8000c1e1900 */
[----:B------:R-:W2:Y:S04]  /*0410*/  LDG.E R3, desc[UR4][R2.64] ;  /* 0x0000000402037981 */ /* 0x000ea8000c1e1900 */
[----:B------:R-:W2:Y:S04]  /*0420*/  LDG.E R9, desc[UR4][R6.64] ;  /* 0x0000000406097981 */ /* 0x000ea8000c1e1900 */
[----:B------:R-:W2:Y:S01]  /*0430*/  LDG.E R18, desc[UR4][R6.64+0x4] ;  /* 0x0000040406127981 */ /* 0x000ea2000c1e1900 */
[----:B---3--:R-:W-:Y:S01]  /*0440*/  FADD R15, R15, R0 ;  /* 0x000000000f0f7221 */ /* 0x008fe20000000000 */
[----:B----4-:R-:W-:-:S03]  /*0450*/  FADD R16, R16, R17 ;  /* 0x0000001110107221 */ /* 0x010fc60000000000 */
[----:B-----5:R-:W-:Y:S01]  /*0460*/  FADD R14, R15, R14 ;  /* 0x0000000e0f0e7221 */ /* 0x020fe20000000000 */
[----:B--2---:R-:W-:-:S04]  /*0470*/  FADD R13, R16, R13 ;  /* 0x0000000d100d7221 */ /* 0x004fc80000000000 */
[----:B------:R-:W-:Y:S01]  /*0480*/  FADD R13, R13, R22 ;  /* 0x000000160d0d7221 */ /* 0x000fe20000000000 */
[----:B------:R-:W-:-:S03]  /*0490*/  FADD R14, R14, R5 ;  /* 0x000000050e0e7221 */ /* 0x000fc60000000000 */
[----:B------:R-:W-:Y:S01]  /*04a0*/  FFMA R13, R8, -4, R13 ;  /* 0xc0800000080d7823 */ /* 0x000fe2000000000d */
[----:B------:R-:W-:-:S03]  /*04b0*/  FFMA R14, R3, -4, R14 ;  /* 0xc0800000030e7823 */ /* 0x000fc6000000000e */
[----:B------:R-:W-:Y:S01]  /*04c0*/  FMUL R13, RZ, R13 ;  /* 0x0000000dff0d7220 */ /* 0x000fe20000400000 */
[----:B------:R-:W-:-:S03]  /*04d0*/  FMUL R14, RZ, R14 ;  /* 0x0000000eff0e7220 */ /* 0x000fc60000400000 */
[----:B------:R-:W-:Y:S01]  /*04e0*/  FFMA R13, R13, 0.0099999997764825820923, R8 ;  /* 0x3c23d70a0d0d7823 */ /* 0x000fe20000000008 */
[C---:B------:R-:W-:Y:S01]  /*04f0*/  FFMA R9, R14.reuse, 0.0099999997764825820923, R9 ;  /* 0x3c23d70a0e097823 */ /* 0x040fe20000000009 */
[----:B------:R-:W-:-:S03]  /*0500*/  FFMA R3, R14, 0.0099999997764825820923, R18 ;  /* 0x3c23d70a0e037823 */ /* 0x000fc60000000012 */
[----:B------:R-:W-:Y:S04]  /*0510*/  STG.E desc[UR4][R10.64], R13 ;  /* 0x0000000d0a007986 */ /* 0x000fe8000c101904 */
[----:B------:R-:W-:Y:S04]  /*0520*/  STG.E desc[UR4][R6.64], R9 ;  /* 0x0000000906007986 */ /* 0x000fe8000c101904 */
[----:B------:R-:W-:Y:S01]  /*0530*/  STG.E desc[UR4][R6.64+0x4], R3 ;  /* 0x0000040306007986 */ /* 0x000fe2000c101904 */
[----:B------:R-:W-:Y:S05]  /*0540*/  EXIT ;  /* 0x000000000000794d */ /* 0x000fea0003800000 */
.L_x_0:
[----:B------:R-:W-:-:S00]  /*0550*/  BRA `(.L_x_0) ;  /* 0xfffffffc00fc7947 */ /* 0x000fc0000383ffff */
[----:B------:R-:W-:-:S00]  /*0560*/  NOP ;  /* 0x0000000000007918 */ /* 0x000fc00000000000 */
        /* <DEDUP_REMOVED lines=9> */
.L_x_25:


//--------------------- .text._Z19normalize_chemicalsPff --------------------------
	.section	.text._Z19normalize_chemicalsPff,"ax",@progbits
	.align	128
        .global         _Z19normalize_chemicalsPff
        .type           _Z19normalize_chemicalsPff,@function
        .size           _Z19normalize_chemicalsPff,(.L_x_24 - _Z19normalize_chemicalsPff)
        .other          _Z19normalize_chemicalsPff,@"STO_CUDA_ENTRY STV_DEFAULT"
_Z19normalize_chemicalsPff:
.text._Z19normalize_chemicalsPff:
        /* <DEDUP_REMOVED lines=12> */
[----:B------:R-:W0:Y:S01]  /*00c0*/  LDC.64 R4, c[0x0][0x380] ;  /* 0x0000e000ff047b82 */ /* 0x000e220000000a00 */
[----:B------:R-:W1:Y:S01]  /*00d0*/  LDCU.64 UR4, c[0x0][0x358] ;  /* 0x00006b00ff0477ac */ /* 0x000e620008000a00 */
[----:B------:R-:W-:-:S04]  /*00e0*/  IMAD R0, R3, 0x64, R0 ;  /* 0x0000006403007824 */ /* 0x000fc800078e0200 */
[----:B------:R-:W-:Y:S02]  /*00f0*/  IMAD.SHL.U32 R3, R0, 0x2, RZ ;  /* 0x0000000200037824 */ /* 0x000fe400078e00ff */
[----:B------:R-:W2:Y:S02]  /*0100*/  LDC R9, c[0x0][0x388] ;  /* 0x0000e200ff097b82 */ /* 0x000ea40000000800 */
[----:B0-----:R-:W-:-:S05]  /*0110*/  IMAD.WIDE R4, R3, 0x4, R4 ;  /* 0x0000000403047825 */ /* 0x001fca00078e0204 */
[----:B-1----:R-:W3:Y:S01]  /*0120*/  LDG.E R2, desc[UR4][R4.64] ;  /* 0x0000000404027981 */ /* 0x002ee2000c1e1900 */
[----:B------:R-:W0:Y:S01]  /*0130*/  LDC R0, c[0x0][0x388] ;  /* 0x0000e200ff007b82 */ /* 0x000e220000000800 */
[----:B------:R-:W-:Y:S01]  /*0140*/  BSSY.RECONVERGENT B0, `(.L_x_1) ;  /* 0x000000c000007945 */ /* 0x000fe20003800200 */
[----:B--2---:R-:W1:Y:S02]  /*0150*/  MUFU.RCP R3, R9 ;  /* 0x0000000900037308 */ /* 0x004e640000001000 */
[----:B-1----:R-:W-:-:S04]  /*0160*/  FFMA R6, R3, -R9, 1 ;  /* 0x3f80000003067423 */ /* 0x002fc80000000809 */
[----:B------:R-:W-:Y:S02]  /*0170*/  FFMA R3, R3, R6, R3 ;  /* 0x0000000603037223 */ /* 0x000fe40000000003 */
[----:B---3--:R-:W1:Y:S02]  /*0180*/  FCHK P0, R2, R9 ;  /* 0x0000000902007302 */ /* 0x008e640000000000 */
[----:B------:R-:W-:-:S04]  /*0190*/  FFMA R6, R2, R3, RZ ;  /* 0x0000000302067223 */ /* 0x000fc800000000ff */
[----:B------:R-:W-:-:S04]  /*01a0*/  FFMA R7, R6, -R9, R2 ;  /* 0x8000000906077223 */ /* 0x000fc80000000002 */
[----:B------:R-:W-:Y:S01]  /*01b0*/  FFMA R3, R3, R7, R6 ;  /* 0x0000000703037223 */ /* 0x000fe20000000006 */
[----:B01----:R-:W-:Y:S06]  /*01c0*/  @!P0 BRA `(.L_x_2) ;  /* 0x00000000000c8947 */ /* 0x003fec0003800000 */
[----:B------:R-:W-:-:S07]  /*01d0*/  MOV R6, 0x1f0 ;  /* 0x000001f000067802 */ /* 0x000fce0000000f00 */
[----:B------:R-:W-:Y:S05]  /*01e0*/  CALL.REL.NOINC `($__internal_0_$__cuda_sm3x_div_rn_noftz_f32_slowpath) ;  /* 0x0000000000547944 */ /* 0x000fea0003c00000 */
[----:B------:R-:W-:-:S07]  /*01f0*/  IMAD.MOV.U32 R3, RZ, RZ, R2 ;  /* 0x000000ffff037224 */ /* 0x000fce00078e0002 */
.L_x_2:
[----:B------:R-:W-:Y:S05]  /*0200*/  BSYNC.RECONVERGENT B0 ;  /* 0x0000000000007941 */ /* 0x000fea0003800200 */
.L_x_1:
[----:B------:R-:W2:Y:S01]  /*0210*/  LDG.E R7, desc[UR4][R4.64+0x4] ;  /* 0x0000040404077981 */ /* 0x000ea2000c1e1900 */
[----:B------:R-:W0:Y:S01]  /*0220*/  LDC R8, c[0x0][0x388] ;  /* 0x0000e200ff087b82 */ /* 0x000e220000000800 */
[----:B------:R-:W-:Y:S02]  /*0230*/  BSSY.RECONVERGENT B0, `(.L_x_3) ;  /* 0x000000e000007945 */ /* 0x000fe40003800200 */
[----:B------:R1:W-:Y:S01]  /*0240*/  STG.E desc[UR4][R4.64], R3 ;  /* 0x0000000304007986 */ /* 0x0003e2000c101904 */
[----:B0-----:R-:W0:Y:S02]  /*0250*/  MUFU.RCP R9, R8 ;  /* 0x0000000800097308 */ /* 0x001e240000001000 */
[----:B0-----:R-:W-:-:S04]  /*0260*/  FFMA R2, R9, -R8, 1 ;  /* 0x3f80000009027423 */ /* 0x001fc80000000808 */
[----:B------:R-:W-:Y:S02]  /*0270*/  FFMA R2, R9, R2, R9 ;  /* 0x0000000209027223 */ /* 0x000fe40000000009 */
[----:B--2---:R-:W0:Y:S02]  /*0280*/  FCHK P0, R7, R8 ;  /* 0x0000000807007302 */ /* 0x004e240000000000 */
[----:B------:R-:W-:-:S04]  /*0290*/  FFMA R6, R2, R7, RZ ;  /* 0x0000000702067223 */ /* 0x000fc800000000ff */
[----:B------:R-:W-:-:S04]  /*02a0*/  FFMA R9, R6, -R8, R7 ;  /* 0x8000000806097223 */ /* 0x000fc80000000007 */
[----:B------:R-:W-:Y:S01]  /*02b0*/  FFMA R9, R2, R9, R6 ;  /* 0x0000000902097223 */ /* 0x000fe20000000006 */
[----:B01----:R-:W-:Y:S06]  /*02c0*/  @!P0 BRA `(.L_x_4) ;  /* 0x0000000000108947 */ /* 0x003fec0003800000 */
[----:B------:R-:W-:Y:S01]  /*02d0*/  IMAD.MOV.U32 R2, RZ, RZ, R7 ;  /* 0x000000ffff027224 */ /* 0x000fe200078e0007 */
[----:B------:R-:W-:-:S07]  /*02e0*/  MOV R6, 0x300 ;  /* 0x0000030000067802 */ /* 0x000fce0000000f00 */
[----:B------:R-:W-:Y:S05]  /*02f0*/  CALL.REL.NOINC `($__internal_0_$__cuda_sm3x_div_rn_noftz_f32_slowpath) ;  /* 0x0000000000107944 */ /* 0x000fea0003c00000 */
[----:B------:R-:W-:-:S07]  /*0300*/  IMAD.MOV.U32 R9, RZ, RZ, R2 ;  /* 0x000000ffff097224 */ /* 0x000fce00078e0002 */
.L_x_4:
[----:B------:R-:W-:Y:S05]  /*0310*/  BSYNC.RECONVERGENT B0 ;  /* 0x0000000000007941 */ /* 0x000fea0003800200 */
.L_x_3:
[----:B------:R-:W-:Y:S01]  /*0320*/  STG.E desc[UR4][R4.64+0x4], R9 ;  /* 0x0000040904007986 */ /* 0x000fe2000c101904 */
[----:B------:R-:W-:Y:S05]  /*0330*/  EXIT ;  /* 0x000000000000794d */ /* 0x000fea0003800000 */
        .weak           $__internal_0_$__cuda_sm3x_div_rn_noftz_f32_slowpath
        .type           $__internal_0_$__cuda_sm3x_div_rn_noftz_f32_slowpath,@function
        .size           $__internal_0_$__cuda_sm3x_div_rn_noftz_f32_slowpath,(.L_x_24 - $__internal_0_$__cuda_sm3x_div_rn_noftz_f32_slowpath)
$__internal_0_$__cuda_sm3x_div_rn_noftz_f32_slowpath:
[----:B------:R-:W-:Y:S01]  /*0340*/  SHF.R.U32.HI R7, RZ, 0x17, R0 ;  /* 0x00000017ff077819 */ /* 0x000fe20000011600 */
[----:B------:R-:W-:Y:S01]  /*0350*/  BSSY.RECONVERGENT B1, `(.L_x_5) ;  /* 0x0000063000017945 */ /* 0x000fe20003800200 */
[----:B------:R-:W-:Y:S02]  /*0360*/  SHF.R.U32.HI R3, RZ, 0x17, R2 ;  /* 0x00000017ff037819 */ /* 0x000fe40000011602 */
[----:B------:R-:W-:Y:S02]  /*0370*/  LOP3.LUT R7, R7, 0xff, RZ, 0xc0, !PT ;  /* 0x000000ff07077812 */ /* 0x000fe400078ec0ff */
[----:B------:R-:W-:Y:S01]  /*0380*/  LOP3.LUT R12, R3, 0xff, RZ, 0xc0, !PT ;  /* 0x000000ff030c7812 */ /* 0x000fe200078ec0ff */
[----:B------:R-:W-:Y:S02]  /*0390*/  IMAD.MOV.U32 R3, RZ, RZ, R0 ;  /* 0x000000ffff037224 */ /* 0x000fe400078e0000 */
[----:B------:R-:W-:Y:S02]  /*03a0*/  VIADD R9, R7, 0xffffffff ;  /* 0xffffffff07097836 */ /* 0x000fe40000000000 */
[----:B------:R-:W-:-:S03]  /*03b0*/  VIADD R10, R12, 0xffffffff ;  /* 0xffffffff0c0a7836 */ /* 0x000fc60000000000 */
[----:B------:R-:W-:-:S04]  /*03c0*/  ISETP.GT.U32.AND P0, PT, R9, 0xfd, PT ;  /* 0x000000fd0900780c */ /* 0x000fc80003f04070 */
[----:B------:R-:W-:-:S13]  /*03d0*/  ISETP.GT.U32.OR P0, PT, R10, 0xfd, P0 ;  /* 0x000000fd0a00780c */ /* 0x000fda0000704470 */
[----:B------:R-:W-:Y:S01]  /*03e0*/  @!P0 IMAD.MOV.U32 R8, RZ, RZ, RZ ;  /* 0x000000ffff088224 */ /* 0x000fe200078e00ff */
[----:B------:R-:W-:Y:S06]  /*03f0*/  @!P0 BRA `(.L_x_6) ;  /* 0x00000000005c8947 */ /* 0x000fec0003800000 */
[----:B------:R-:W-:Y:S02]  /*0400*/  FSETP.GTU.FTZ.AND P0, PT, |R2|, +INF , PT ;  /* 0x7f8000000200780b */ /* 0x000fe40003f1c200 */
[----:B------:R-:W-:-:S04]  /*0410*/  FSETP.GTU.FTZ.AND P1, PT, |R0|, +INF , PT ;  /* 0x7f8000000000780b */ /* 0x000fc80003f3c200 */
[----:B------:R-:W-:-:S13]  /*0420*/  PLOP3.LUT P0, PT, P0, P1, PT, 0xf8, 0x8f ;  /* 0x00000000008f781c */ /* 0x000fda0000703f70 */
[----:B------:R-:W-:Y:S05]  /*0430*/  @P0 BRA `(.L_x_7) ;  /* 0x00000004004c0947 */ /* 0x000fea0003800000 */
[----:B------:R-:W-:-:S13]  /*0440*/  LOP3.LUT P0, RZ, R3, 0x7fffffff, R2, 0xc8, !PT ;  /* 0x7fffffff03ff7812 */ /* 0x000fda000780c802 */
[----:B------:R-:W-:Y:S05]  /*0450*/  @!P0 BRA `(.L_x_8) ;  /* 0x00000004003c8947 */ /* 0x000fea0003800000 */
[----:B------:R-:W-:Y:S02]  /*0460*/  FSETP.NEU.FTZ.AND P2, PT, |R2|, +INF , PT ;  /* 0x7f8000000200780b */ /* 0x000fe40003f5d200 */
[----:B------:R-:W-:Y:S02]  /*0470*/  FSETP.NEU.FTZ.AND P1, PT, |R0|, +INF , PT ;  /* 0x7f8000000000780b */ /* 0x000fe40003f3d200 */
[----:B------:R-:W-:-:S11]  /*0480*/  FSETP.NEU.FTZ.AND P0, PT, |R2|, +INF , PT ;  /* 0x7f8000000200780b */ /* 0x000fd60003f1d200 */
[----:B------:R-:W-:Y:S05]  /*0490*/  @!P1 BRA !P2, `(.L_x_8) ;  /* 0x00000004002c9947 */ /* 0x000fea0005000000 */
[----:B------:R-:W-:-:S04]  /*04a0*/  LOP3.LUT P2, RZ, R2, 0x7fffffff, RZ, 0xc0, !PT ;  /* 0x7fffffff02ff7812 */ /* 0x000fc8000784c0ff */
[----:B------:R-:W-:-:S13]  /*04b0*/  PLOP3.LUT P1, PT, P1, P2, PT, 0x2f, 0xf2 ;  /* 0x0000000000f2781c */ /* 0x000fda0000f24577 */
[----:B------:R-:W-:Y:S05]  /*04c0*/  @P1 BRA `(.L_x_9) ;  /* 0x0000000400181947 */ /* 0x000fea0003800000 */
[----:B------:R-:W-:-:S04]  /*04d0*/  LOP3.LUT P1, RZ, R3, 0x7fffffff, RZ, 0xc0, !PT ;  /* 0x7fffffff03ff7812 */ /* 0x000fc8000782c0ff */
[----:B------:R-:W-:-:S13]  /*04e0*/  PLOP3.LUT P0, PT, P0, P1, PT, 0x2f, 0xf2 ;  /* 0x0000000000f2781c */ /* 0x000fda0000702577 */
[----:B------:R-:W-:Y:S05]  /*04f0*/  @P0 BRA `(.L_x_10) ;  /* 0x0000000400000947 */ /* 0x000fea0003800000 */
[----:B------:R-:W-:Y:S02]  /*0500*/  ISETP.GE.AND P0, PT, R10, RZ, PT ;  /* 0x000000ff0a00720c */ /* 0x000fe40003f06270 */
[----:B------:R-:W-:-:S11]  /*0510*/  ISETP.GE.AND P1, PT, R9, RZ, PT ;  /* 0x000000ff0900720c */ /* 0x000fd60003f26270 */
[----:B------:R-:W-:Y:S02]  /*0520*/  @P0 IMAD.MOV.U32 R8, RZ, RZ, RZ ;  /* 0x000000ffff080224 */ /* 0x000fe400078e00ff */
[----:B------:R-:W-:Y:S01]  /*0530*/  @!P0 FFMA R2, R2, 1.84467440737095516160e+19, RZ ;  /* 0x5f80000002028823 */ /* 0x000fe200000000ff */
[----:B------:R-:W-:Y:S02]  /*0540*/  @!P0 IMAD.MOV.U32 R8, RZ, RZ, -0x40 ;  /* 0xffffffc0ff088424 */ /* 0x000fe400078e00ff */
[----:B------:R-:W-:Y:S02]  /*0550*/  @!P1 FFMA R3, R0, 1.84467440737095516160e+19, RZ ;  /* 0x5f80000000039823 */ /* 0x000fe400000000ff */
[----:B------:R-:W-:-:S07]  /*0560*/  @!P1 VIADD R8, R8, 0x40 ;  /* 0x0000004008089836 */ /* 0x000fce0000000000 */
.L_x_6:
[----:B------:R-:W-:Y:S01]  /*0570*/  LEA R10, R7, 0xc0800000, 0x17 ;  /* 0xc0800000070a7811 */ /* 0x000fe200078eb8ff */
[----:B------:R-:W-:Y:S04]  /*0580*/  BSSY.RECONVERGENT B2, `(.L_x_11) ;  /* 0x0000036000027945 */ /* 0x000fe80003800200 */
[----:B------:R-:W-:Y:S02]  /*0590*/  IMAD.IADD R10, R3, 0x1, -R10 ;  /* 0x00000001030a7824 */ /* 0x000fe400078e0a0a */
[----:B------:R-:W-:Y:S02]  /*05a0*/  VIADD R3, R12, 0xffffff81 ;  /* 0xffffff810c037836 */ /* 0x000fe40000000000 */
[----:B------:R-:W0:Y:S01]  /*05b0*/  MUFU.RCP R9, R10 ;  /* 0x0000000a00097308 */ /* 0x000e220000001000 */
[----:B------:R-:W-:Y:S01]  /*05c0*/  FADD.FTZ R11, -R10, -RZ ;  /* 0x800000ff0a0b7221 */ /* 0x000fe20000010100 */
[C---:B------:R-:W-:Y:S01]  /*05d0*/  IMAD R2, R3.reuse, -0x800000, R2 ;  /* 0xff80000003027824 */ /* 0x040fe200078e0202 */
[----:B------:R-:W-:-:S05]  /*05e0*/  IADD3 R7, PT, PT, R3, 0x7f, -R7 ;  /* 0x0000007f03077810 */ /* 0x000fca0007ffe807 */
[----:B------:R-:W-:Y:S02]  /*05f0*/  IMAD.IADD R7, R7, 0x1, R8 ;  /* 0x0000000107077824 */ /* 0x000fe400078e0208 */
[----:B0-----:R-:W-:-:S04]  /*0600*/  FFMA R12, R9, R11, 1 ;  /* 0x3f800000090c7423 */ /* 0x001fc8000000000b */
[----:B------:R-:W-:-:S04]  /*0610*/  FFMA R14, R9, R12, R9 ;  /* 0x0000000c090e7223 */ /* 0x000fc80000000009 */
[----:B------:R-:W-:-:S04]  /*0620*/  FFMA R9, R2, R14, RZ ;  /* 0x0000000e02097223 */ /* 0x000fc800000000ff */
[----:B------:R-:W-:-:S04]  /*0630*/  FFMA R12, R11, R9, R2 ;  /* 0x000000090b0c7223 */ /* 0x000fc80000000002 */
[----:B------:R-:W-:-:S04]  /*0640*/  FFMA R9, R14, R12, R9 ;  /* 0x0000000c0e097223 */ /* 0x000fc80000000009 */
[----:B------:R-:W-:-:S04]  /*0650*/  FFMA R12, R11, R9, R2 ;  /* 0x000000090b0c7223 */ /* 0x000fc80000000002 */
[----:B------:R-:W-:-:S05]  /*0660*/  FFMA R2, R14, R12, R9 ;  /* 0x0000000c0e027223 */ /* 0x000fca0000000009 */
[----:B------:R-:W-:-:S04]  /*0670*/  SHF.R.U32.HI R3, RZ, 0x17, R2 ;  /* 0x00000017ff037819 */ /* 0x000fc80000011602 */
[----:B------:R-:W-:-:S05]  /*0680*/  LOP3.LUT R3, R3, 0xff, RZ, 0xc0, !PT ;  /* 0x000000ff03037812 */ /* 0x000fca00078ec0ff */
[----:B------:R-:W-:-:S04]  /*0690*/  IMAD.IADD R11, R3, 0x1, R7 ;  /* 0x00000001030b7824 */ /* 0x000fc800078e0207 */
[----:B------:R-:W-:-:S05]  /*06a0*/  VIADD R3, R11, 0xffffffff ;  /* 0xffffffff0b037836 */ /* 0x000fca0000000000 */
[----:B------:R-:W-:-:S13]  /*06b0*/  ISETP.GE.U32.AND P0, PT, R3, 0xfe, PT ;  /* 0x000000fe0300780c */ /* 0x000fda0003f06070 */
[----:B------:R-:W-:Y:S05]  /*06c0*/  @!P0 BRA `(.L_x_12) ;  /* 0x0000000000808947 */ /* 0x000fea0003800000 */
[----:B------:R-:W-:-:S13]  /*06d0*/  ISETP.GT.AND P0, PT, R11, 0xfe, PT ;  /* 0x000000fe0b00780c */ /* 0x000fda0003f04270 */
[----:B------:R-:W-:Y:S05]  /*06e0*/  @P0 BRA `(.L_x_13) ;  /* 0x00000000006c0947 */ /* 0x000fea0003800000 */
[----:B------:R-:W-:-:S13]  /*06f0*/  ISETP.GE.AND P0, PT, R11, 0x1, PT ;  /* 0x000000010b00780c */ /* 0x000fda0003f06270 */
[----:B------:R-:W-:Y:S05]  /*0700*/  @P0 BRA `(.L_x_14) ;  /* 0x0000000000740947 */ /* 0x000fea0003800000 */
[----:B------:R-:W-:Y:S02]  /*0710*/  ISETP.GE.AND P0, PT, R11, -0x18, PT ;  /* 0xffffffe80b00780c */ /* 0x000fe40003f06270 */
[----:B------:R-:W-:-:S11]  /*0720*/  LOP3.LUT R2, R2, 0x80000000, RZ, 0xc0, !PT ;  /* 0x8000000002027812 */ /* 0x000fd600078ec0ff */
[----:B------:R-:W-:Y:S05]  /*0730*/  @!P0 BRA `(.L_x_14) ;  /* 0x0000000000688947 */ /* 0x000fea0003800000 */
[CCC-:B------:R-:W-:Y:S01]  /*0740*/  FFMA.RZ R3, R14.reuse, R12.reuse, R9.reuse ;  /* 0x0000000c0e037223 */ /* 0x1c0fe2000000c009 */
[C---:B------:R-:W-:Y:S02]  /*0750*/  VIADD R10, R11.reuse, 0x20 ;  /* 0x000000200b0a7836 */ /* 0x040fe40000000000 */
[CCC-:B------:R-:W-:Y:S01]  /*0760*/  FFMA.RM R8, R14.reuse, R12.reuse, R9.reuse ;  /* 0x0000000c0e087223 */ /* 0x1c0fe20000004009 */
[----:B------:R-:W-:Y:S02]  /*0770*/  ISETP.NE.AND P2, PT, R11, RZ, PT ;  /* 0x000000ff0b00720c */ /* 0x000fe40003f45270 */
[----:B------:R-:W-:Y:S01]  /*0780*/  LOP3.LUT R7, R3, 0x7fffff, RZ, 0xc0, !PT ;  /* 0x007fffff03077812 */ /* 0x000fe200078ec0ff */
[----:B------:R-:W-:Y:S01]  /*0790*/  FFMA.RP R3, R14, R12, R9 ;  /* 0x0000000c0e037223 */ /* 0x000fe20000008009 */
[----:B------:R-:W-:Y:S01]  /*07a0*/  IMAD.MOV R9, RZ, RZ, -R11 ;  /* 0x000000ffff097224 */ /* 0x000fe200078e0a0b */
[----:B------:R-:W-:Y:S02]  /*07b0*/  ISETP.NE.AND P1, PT, R11, RZ, PT ;  /* 0x000000ff0b00720c */ /* 0x000fe40003f25270 */
[----:B------:R-:W-:-:S02]  /*07c0*/  LOP3.LUT R7, R7, 0x800000, RZ, 0xfc, !PT ;  /* 0x0080000007077812 */ /* 0x000fc400078efcff */
[----:B------:R-:W-:Y:S02]  /*07d0*/  FSETP.NEU.FTZ.AND P0, PT, R3, R8, PT ;  /* 0x000000080300720b */ /* 0x000fe40003f1d000 */
[----:B------:R-:W-:Y:S02]  /*07e0*/  SHF.L.U32 R10, R7, R10, RZ ;  /* 0x0000000a070a7219 */ /* 0x000fe400000006ff */
[----:B------:R-:W-:Y:S02]  /*07f0*/  SEL R8, R9, RZ, P2 ;  /* 0x000000ff09087207 */ /* 0x000fe40001000000 */
[----:B------:R-:W-:Y:S02]  /*0800*/  ISETP.NE.AND P1, PT, R10, RZ, P1 ;  /* 0x000000ff0a00720c */ /* 0x000fe40000f25270 */
[----:B------:R-:W-:Y:S02]  /*0810*/  SHF.R.U32.HI R8, RZ, R8, R7 ;  /* 0x00000008ff087219 */ /* 0x000fe40000011607 */
[----:B------:R-:W-:-:S02]  /*0820*/  PLOP3.LUT P0, PT, P0, P1, PT, 0xf8, 0x8f ;  /* 0x00000000008f781c */ /* 0x000fc40000703f70 */
[----:B------:R-:W-:Y:S02]  /*0830*/  SHF.R.U32.HI R10, RZ, 0x1, R8 ;  /* 0x00000001ff0a7819 */ /* 0x000fe40000011608 */
[----:B------:R-:W-:-:S04]  /*0840*/  SEL R3, RZ, 0x1, !P0 ;  /* 0x00000001ff037807 */ /* 0x000fc80004000000 */
[----:B------:R-:W-:-:S04]  /*0850*/  LOP3.LUT R3, R3, 0x1, R10, 0xf8, !PT ;  /* 0x0000000103037812 */ /* 0x000fc800078ef80a */
[----:B------:R-:W-:-:S05]  /*0860*/  LOP3.LUT R3, R3, R8, RZ, 0xc0, !PT ;  /* 0x0000000803037212 */ /* 0x000fca00078ec0ff */
[----:B------:R-:W-:-:S05]  /*0870*/  IMAD.IADD R3, R10, 0x1, R3 ;  /* 0x000000010a037824 */ /* 0x000fca00078e0203 */
[----:B------:R-:W-:Y:S01]  /*0880*/  LOP3.LUT R2, R3, R2, RZ, 0xfc, !PT ;  /* 0x0000000203027212 */ /* 0x000fe200078efcff */
[----:B------:R-:W-:Y:S06]  /*0890*/  BRA `(.L_x_14) ;  /* 0x0000000000107947 */ /* 0x000fec0003800000 */
.L_x_13:
[----:B------:R-:W-:-:S04]  /*08a0*/  LOP3.LUT R2, R2, 0x80000000, RZ, 0xc0, !PT ;  /* 0x8000000002027812 */ /* 0x000fc800078ec0ff */
[----:B------:R-:W-:Y:S01]  /*08b0*/  LOP3.LUT R2, R2, 0x7f800000, RZ, 0xfc, !PT ;  /* 0x7f80000002027812 */ /* 0x000fe200078efcff */
[----:B------:R-:W-:Y:S06]  /*08c0*/  BRA `(.L_x_14) ;  /* 0x0000000000047947 */ /* 0x000fec0003800000 */
.L_x_12:
[----:B------:R-:W-:-:S07]  /*08d0*/  IMAD R2, R7, 0x800000, R2 ;  /* 0x0080000007027824 */ /* 0x000fce00078e0202 */
.L_x_14:
[----:B------:R-:W-:Y:S05]  /*08e0*/  BSYNC.RECONVERGENT B2 ;  /* 0x0000000000027941 */ /* 0x000fea0003800200 */
.L_x_11:
[----:B------:R-:W-:Y:S05]  /*08f0*/  BRA `(.L_x_15) ;  /* 0x0000000000207947 */ /* 0x000fea0003800000 */
.L_x_10:
[----:B------:R-:W-:-:S04]  /*0900*/  LOP3.LUT R2, R3, 0x80000000, R2, 0x48, !PT ;  /* 0x8000000003027812 */ /* 0x000fc800078e4802 */
[----:B------:R-:W-:Y:S01]  /*0910*/  LOP3.LUT R2, R2, 0x7f800000, RZ, 0xfc, !PT ;  /* 0x7f80000002027812 */ /* 0x000fe200078efcff */
[----:B------:R-:W-:Y:S06]  /*0920*/  BRA `(.L_x_15) ;  /* 0x0000000000147947 */ /* 0x000fec0003800000 */
.L_x_9:
[----:B------:R-:W-:Y:S01]  /*0930*/  LOP3.LUT R2, R3, 0x80000000, R2, 0x48, !PT ;  /* 0x8000000003027812 */ /* 0x000fe200078e4802 */
[----:B------:R-:W-:Y:S06]  /*0940*/  BRA `(.L_x_15) ;  /* 0x00000000000c7947 */ /* 0x000fec0003800000 */
.L_x_8:
[----:B------:R-:W0:Y:S01]  /*0950*/  MUFU.RSQ R2, -QNAN ;  /* 0xffc0000000027908 */ /* 0x000e220000001400 */
[----:B------:R-:W-:Y:S05]  /*0960*/  BRA `(.L_x_15) ;  /* 0x0000000000047947 */ /* 0x000fea0003800000 */
.L_x_7:
[----:B------:R-:W-:-:S07]  /*0970*/  FADD.FTZ R2, R2, R0 ;  /* 0x0000000002027221 */ /* 0x000fce0000010000 */
.L_x_15:
[----:B------:R-:W-:Y:S05]  /*0980*/  BSYNC.RECONVERGENT B1 ;  /* 0x0000000000017941 */ /* 0x000fea0003800200 */
.L_x_5:
[----:B------:R-:W-:-:S04]  /*0990*/  IMAD.MOV.U32 R7, RZ, RZ, 0x0 ;  /* 0x00000000ff077424 */ /* 0x000fc800078e00ff */
[----:B0-----:R-:W-:Y:S05]  /*09a0*/  RET.REL.NODEC R6 `(_Z19normalize_chemicalsPff) ;  /* 0xfffffff406947950 */ /* 0x001fea0003c3ffff */
.L_x_16:
        /* <DEDUP_REMOVED lines=13> */
.L_x_24:


//--------------------- .text._Z11sum_latticePfS_i --------------------------
	.section	.text._Z11sum_latticePfS_i,"ax",@progbits
	.align	128
        .global         _Z11sum_latticePfS_i
        .type           _Z11sum_latticePfS_i,@function
        .size           _Z11sum_latticePfS_i,(.L_x_27 - _Z11sum_latticePfS_i)
        .other          _Z11sum_latticePfS_i,@"STO_CUDA_ENTRY STV_DEFAULT"
_Z11sum_latticePfS_i:
.text._Z11sum_latticePfS_i:
[----:B------:R-:W-:Y:S01]  /*0000*/  LDC R1, c[0x0][0x37c] ;  /* 0x0000df00ff017b82 */ /* 0x000fe20000000800 */
[----:B------:R-:W0:Y:S07]  /*0010*/  S2R R7, SR_TID.X ;  /* 0x0000000000077919 */ /* 0x000e2e0000002100 */
[----:B------:R-:W0:Y:S01]  /*0020*/  S2UR UR4, SR_CTAID.X ;  /* 0x00000000000479c3 */ /* 0x000e220000002500 */
[----:B------:R-:W1:Y:S01]  /*0030*/  LDCU UR5, c[0x0][0x390] ;  /* 0x00007200ff0577ac */ /* 0x000e620008000800 */
[----:B------:R-:W-:Y:S01]  /*0040*/  IMAD.MOV.U32 R4, RZ, RZ, RZ ;  /* 0x000000ffff047224 */ /* 0x000fe200078e00ff */
[----:B------:R-:W2:Y:S05]  /*0050*/  LDCU.64 UR6, c[0x0][0x358] ;  /* 0x00006b00ff0677ac */ /* 0x000eaa0008000a00 */
[----:B------:R-:W0:Y:S02]  /*0060*/  LDC R0, c[0x0][0x360] ;  /* 0x0000d800ff007b82 */ /* 0x000e240000000800 */
[----:B0-----:R-:W-:-:S05]  /*0070*/  IMAD R5, R0, UR4, R7 ;  /* 0x0000000400057c24 */ /* 0x001fca000f8e0207 */
[----:B-1----:R-:W-:-:S13]  /*0080*/  ISETP.GE.AND P0, PT, R5, UR5, PT ;  /* 0x0000000505007c0c */ /* 0x002fda000bf06270 */
[----:B------:R-:W0:Y:S02]  /*0090*/  @!P0 LDC.64 R2, c[0x0][0x380] ;  /* 0x0000e000ff028b82 */ /* 0x000e240000000a00 */
[----:B0-----:R-:W-:-:S05]  /*00a0*/  @!P0 IMAD.WIDE R2, R5, 0x4, R2 ;  /* 0x0000000405028825 */ /* 0x001fca00078e0202 */
[----:B--2---:R-:W2:Y:S01]  /*00b0*/  @!P0 LDG.E R4, desc[UR6][R2.64] ;  /* 0x0000000602048981 */ /* 0x004ea2000c1e1900 */
[----:B------:R-:W0:Y:S01]  /*00c0*/  S2UR UR5, SR_CgaCtaId ;  /* 0x00000000000579c3 */ /* 0x000e220000008800 */
[----:B------:R-:W-:Y:S01]  /*00d0*/  UMOV UR4, 0x400 ;  /* 0x0000040000047882 */ /* 0x000fe20000000000 */
[----:B------:R-:W-:Y:S02]  /*00e0*/  ISETP.GE.U32.AND P1, PT, R0, 0x2, PT ;  /* 0x000000020000780c */ /* 0x000fe40003f26070 */
[----:B------:R-:W-:Y:S01]  /*00f0*/  ISETP.NE.AND P0, PT, R7, RZ, PT ;  /* 0x000000ff0700720c */ /* 0x000fe20003f05270 */
[----:B0-----:R-:W-:-:S06]  /*0100*/  ULEA UR4, UR5, UR4, 0x18 ;  /* 0x0000000405047291 */ /* 0x001fcc000f8ec0ff */
[----:B------:R-:W-:-:S05]  /*0110*/  LEA R5, R7, UR4, 0x2 ;  /* 0x0000000407057c11 */ /* 0x000fca000f8e10ff */
[----:B--2---:R0:W-:Y:S01]  /*0120*/  STS [R5], R4 ;  /* 0x0000000405007388 */ /* 0x0041e20000000800 */
[----:B------:R-:W-:Y:S06]  /*0130*/  BAR.SYNC.DEFER_BLOCKING 0x0 ;  /* 0x0000000000007b1d */ /* 0x000fec0000010000 */
[----:B------:R-:W-:Y:S05]  /*0140*/  @!P1 BRA `(.L_x_17) ;  /* 0x00000000002c9947 */ /* 0x000fea0003800000 */
.L_x_18:
[----:B------:R-:W-:-:S04]  /*0150*/  SHF.R.U32.HI R6, RZ, 0x1, R0 ;  /* 0x00000001ff067819 */ /* 0x000fc80000011600 */
[----:B------:R-:W-:-:S13]  /*0160*/  ISETP.GE.U32.AND P1, PT, R7, R6, PT ;  /* 0x000000060700720c */ /* 0x000fda0003f26070 */
[----:B------:R-:W-:Y:S01]  /*0170*/  @!P1 IMAD R2, R6, 0x4, R5 ;  /* 0x0000000406029824 */ /* 0x000fe200078e0205 */
[----:B------:R-:W-:Y:S05]  /*0180*/  @!P1 LDS R3, [R5] ;  /* 0x0000000005039984 */ /* 0x000fea0000000800 */
[----:B------:R-:W0:Y:S02]  /*0190*/  @!P1 LDS R2, [R2] ;  /* 0x0000000002029984 */ /* 0x000e240000000800 */
[----:B0-----:R-:W-:-:S05]  /*01a0*/  @!P1 FADD R4, R2, R3 ;  /* 0x0000000302049221 */ /* 0x001fca0000000000 */
[----:B------:R1:W-:Y:S01]  /*01b0*/  @!P1 STS [R5], R4 ;  /* 0x0000000405009388 */ /* 0x0003e20000000800 */
[----:B------:R-:W-:Y:S01]  /*01c0*/  BAR.SYNC.DEFER_BLOCKING 0x0 ;  /* 0x0000000000007b1d */ /* 0x000fe20000010000 */
[----:B------:R-:W-:Y:S01]  /*01d0*/  ISETP.GT.U32.AND P1, PT, R0, 0x3, PT ;  /* 0x000000030000780c */ /* 0x000fe20003f24070 */
[----:B------:R-:W-:-:S12]  /*01e0*/  IMAD.MOV.U32 R0, RZ, RZ, R6 ;  /* 0x000000ffff007224 */ /* 0x000fd800078e0006 */
[----:B-1----:R-:W-:Y:S05]  /*01f0*/  @P1 BRA `(.L_x_18) ;  /* 0xfffffffc00d41947 */ /* 0x002fea000383ffff */
.L_x_17:
[----:B------:R-:W-:Y:S05]  /*0200*/  @P0 EXIT ;  /* 0x000000000000094d */ /* 0x000fea0003800000 */
[----:B------:R-:W1:Y:S01]  /*0210*/  S2UR UR5, SR_CgaCtaId ;  /* 0x00000000000579c3 */ /* 0x000e620000008800 */
[----:B------:R-:W-:-:S07]  /*0220*/  UMOV UR4, 0x400 ;  /* 0x0000040000047882 */ /* 0x000fce0000000000 */
[----:B------:R-:W2:Y:S01]  /*0230*/  LDC.64 R2, c[0x0][0x388] ;  /* 0x0000e200ff027b82 */ /* 0x000ea20000000a00 */
[----:B-1----:R-:W-:-:S09]  /*0240*/  ULEA UR4, UR5, UR4, 0x18 ;  /* 0x0000000405047291 */ /* 0x002fd2000f8ec0ff */
[----:B0-----:R-:W2:Y:S04]  /*0250*/  LDS R5, [UR4] ;  /* 0x00000004ff057984 */ /* 0x001ea80008000800 */
[----:B--2---:R-:W-:Y:S01]  /*0260*/  REDG.E.ADD.F32.FTZ.RN.STRONG.GPU desc[UR6][R2.64], R5 ;  /* 0x00000005020079a6 */ /* 0x004fe2000c12f306 */
[----:B------:R-:W-:Y:S05]  /*0270*/  EXIT ;  /* 0x000000000000794d */ /* 0x000fea0003800000 */
.L_x_19:
        /* <DEDUP_REMOVED lines=16> */
.L_x_27:


//--------------------- .text._Z14update_latticePfS_S_Pi --------------------------
	.section	.text._Z14update_latticePfS_S_Pi,"ax",@progbits
	.align	128
        .global         _Z14update_latticePfS_S_Pi
        .type           _Z14update_latticePfS_S_Pi,@function
        .size           _Z14update_latticePfS_S_Pi,(.L_x_28 - _Z14update_latticePfS_S_Pi)
        .other          _Z14update_latticePfS_S_Pi,@"STO_CUDA_ENTRY STV_DEFAULT"
_Z14update_latticePfS_S_Pi:
.text._Z14update_latticePfS_S_Pi:
        /* <DEDUP_REMOVED lines=13> */
[----:B------:R-:W0:Y:S07]  /*00d0*/  LDCU.64 UR4, c[0x0][0x358] ;  /* 0x00006b00ff0477ac */ /* 0x000e2e0008000a00 */
[----:B------:R-:W1:Y:S01]  /*00e0*/  LDC.64 R4, c[0x0][0x388] ;  /* 0x0000e200ff047b82 */ /* 0x000e620000000a00 */
[----:B0-----:R-:W2:Y:S04]  /*00f0*/  LDG.E R0, desc[UR4][R2.64] ;  /* 0x0000000402007981 */ /* 0x001ea8000c1e1900 */
[----:B------:R-:W3:Y:S04]  /*0100*/  LDG.E R14, desc[UR4][R2.64+0x4] ;  /* 0x00000404020e7981 */ /* 0x000ee8000c1e1900 */
[----:B------:R-:W4:Y:S04]  /*0110*/  LDG.E R13, desc[UR4][R2.64+0x8] ;  /* 0x00000804020d7981 */ /* 0x000f28000c1e1900 */
[----:B------:R0:W5:Y:S01]  /*0120*/  LDG.E R12, desc[UR4][R2.64+0xc] ;  /* 0x00000c04020c7981 */ /* 0x000162000c1e1900 */
[----:B------:R-:W-:Y:S01]  /*0130*/  IMAD R11, R10, 0x64, R11 ;  /* 0x000000640a0b7824 */ /* 0x000fe200078e020b */
[----:B0-----:R-:W0:Y:S01]  /*0140*/  LDC.64 R2, c[0x0][0x380] ;  /* 0x0000e000ff027b82 */ /* 0x001e220000000a00 */
[----:B--2---:R-:W-:-:S02]  /*0150*/  FSETP.GT.AND P0, PT, R0, RZ, PT ;  /* 0x000000ff0000720b */ /* 0x004fc40003f04000 */
[----:B---3--:R-:W-:Y:S02]  /*0160*/  FSETP.GT.AND P1, PT, R14, RZ, PT ;  /* 0x000000ff0e00720b */ /* 0x008fe40003f24000 */
[----:B----4-:R-:W-:Y:S02]  /*0170*/  FSETP.GT.AND P2, PT, R13, RZ, PT ;  /* 0x000000ff0d00720b */ /* 0x010fe40003f44000 */
[----:B-----5:R-:W-:-:S07]  /*0180*/  FSETP.GT.AND P3, PT, R12, RZ, PT ;  /* 0x000000ff0c00720b */ /* 0x020fce0003f64000 */
[----:B------:R-:W2:Y:S08]  /*0190*/  @P0 LDC.64 R6, c[0x0][0x398] ;  /* 0x0000e600ff060b82 */ /* 0x000eb00000000a00 */
[----:B------:R-:W3:Y:S08]  /*01a0*/  @P1 LDC.64 R16, c[0x0][0x398] ;  /* 0x0000e600ff101b82 */ /* 0x000ef00000000a00 */
[----:B------:R-:W4:Y:S08]  /*01b0*/  @P2 LDC.64 R18, c[0x0][0x398] ;  /* 0x0000e600ff122b82 */ /* 0x000f300000000a00 */
[----:B------:R-:W5:Y:S01]  /*01c0*/  @P3 LDC.64 R8, c[0x0][0x398] ;  /* 0x0000e600ff083b82 */ /* 0x000f620000000a00 */
[----:B--2---:R-:W2:Y:S04]  /*01d0*/  @P0 LDG.E R6, desc[UR4][R6.64] ;  /* 0x0000000406060981 */ /* 0x004ea8000c1e1900 */
[----:B---3--:R-:W3:Y:S04]  /*01e0*/  @P1 LDG.E R16, desc[UR4][R16.64+0x4] ;  /* 0x0000040410101981 */ /* 0x008ee8000c1e1900 */
[----:B----4-:R4:W4:Y:S04]  /*01f0*/  @P2 LDG.E R20, desc[UR4][R18.64+0x8] ;  /* 0x0000080412142981 */ /* 0x010928000c1e1900 */
[----:B-----5:R-:W5:Y:S01]  /*0200*/  @P3 LDG.E R8, desc[UR4][R8.64+0xc] ;  /* 0x00000c0408083981 */ /* 0x020f62000c1e1900 */
[----:B------:R-:W-:-:S05]  /*0210*/  SHF.L.U32 R15, R11, 0x1, RZ ;  /* 0x000000010b0f7819 */ /* 0x000fca00000006ff */
[----:B-1----:R-:W-:-:S05]  /*0220*/  IMAD.WIDE R4, R15, 0x4, R4 ;  /* 0x000000040f047825 */ /* 0x002fca00078e0204 */
[----:B------:R-:W5:Y:S04]  /*0230*/  @P0 LDG.E R15, desc[UR4][R4.64] ;  /* 0x00000004040f0981 */ /* 0x000f68000c1e1900 */
[----:B------:R-:W5:Y:S04]  /*0240*/  @P1 LDG.E R17, desc[UR4][R4.64] ;  /* 0x0000000404111981 */ /* 0x000f68000c1e1900 */
[----:B------:R-:W5:Y:S04]  /*0250*/  @P2 LDG.E R24, desc[UR4][R4.64+0x4] ;  /* 0x0000040404182981 */ /* 0x000f68000c1e1900 */
[----:B------:R-:W5:Y:S01]  /*0260*/  @P2 LDG.E R22, desc[UR4][R4.64] ;  /* 0x0000000404162981 */ /* 0x000f62000c1e1900 */
[----:B--2---:R-:W-:-:S05]  /*0270*/  @P0 IADD3 R27, PT, PT, R11, R6, RZ ;  /* 0x000000060b1b0210 */ /* 0x004fca0007ffe0ff */
[----:B0-----:R-:W-:Y:S01]  /*0280*/  @P0 IMAD.WIDE R26, R27, 0x4, R2 ;  /* 0x000000041b1a0825 */ /* 0x001fe200078e0202 */
[----:B---3--:R-:W-:-:S04]  /*0290*/  @P1 IADD3 R21, PT, PT, R11, R16, RZ ;  /* 0x000000100b151210 */ /* 0x008fc80007ffe0ff */
[----:B------:R-:W2:Y:S01]  /*02a0*/  @P0 LDG.E R16, desc[UR4][R26.64] ;  /* 0x000000041a100981 */ /* 0x000ea2000c1e1900 */
[----:B----4-:R-:W-:-:S03]  /*02b0*/  @P1 IMAD.WIDE R18, R21, 0x4, R2 ;  /* 0x0000000415121825 */ /* 0x010fc600078e0202 */
[----:B------:R-:W3:Y:S01]  /*02c0*/  @P3 LDG.E R21, desc[UR4][R4.64+0x4] ;  /* 0x0000040404153981 */ /* 0x000ee2000c1e1900 */
[----:B------:R-:W-:-:S03]  /*02d0*/  @P2 IADD3 R7, PT, PT, R11, R20, RZ ;  /* 0x000000140b072210 */ /* 0x000fc60007ffe0ff */
[----:B------:R-:W4:Y:S02]  /*02e0*/  @P1 LDG.E R20, desc[UR4][R4.64+0x4] ;  /* 0x0000040404141981 */ /* 0x000f24000c1e1900 */
[----:B------:R-:W-:Y:S02]  /*02f0*/  @P2 IMAD.WIDE R6, R7, 0x4, R2 ;  /* 0x0000000407062825 */ /* 0x000fe400078e0202 */
[----:B------:R0:W4:Y:S01]  /*0300*/  @P1 LDG.E R18, desc[UR4][R18.64] ;  /* 0x0000000412121981 */ /* 0x000122000c1e1900 */
[----:B-----5:R-:W-:-:S03]  /*0310*/  @P3 IADD3 R9, PT, PT, R11, R8, RZ ;  /* 0x000000080b093210 */ /* 0x020fc60007ffe0ff */
[----:B------:R-:W5:Y:S02]  /*0320*/  @P2 LDG.E R6, desc[UR4][R6.64] ;  /* 0x0000000406062981 */ /* 0x000f64000c1e1900 */
[----:B------:R-:W-:-:S06]  /*0330*/  @P3 IMAD.WIDE R8, R9, 0x4, R2 ;  /* 0x0000000409083825 */ /* 0x000fcc00078e0202 */
[----:B------:R-:W5:Y:S01]  /*0340*/  @P3 LDG.E R8, desc[UR4][R8.64] ;  /* 0x0000000408083981 */ /* 0x000f62000c1e1900 */
[----:B------:R-:W-:-:S05]  /*0350*/  IMAD.WIDE R10, R11, 0x4, R2 ;  /* 0x000000040b0a7825 */ /* 0x000fca00078e0202 */
[----:B------:R-:W5:Y:S01]  /*0360*/  LDG.E R3, desc[UR4][R10.64] ;  /* 0x000000040a037981 */ /* 0x000f62000c1e1900 */
[----:B------:R-:W-:Y:S01]  /*0370*/  @P0 FMUL R0, R0, R15 ;  /* 0x0000000f00000220 */ /* 0x000fe20000400000 */
[----:B------:R-:W-:Y:S01]  /*0380*/  @P1 FMUL R17, R17, R14 ;  /* 0x0000000e11111220 */ /* 0x000fe20000400000 */
[----:B0-----:R-:W-:Y:S02]  /*0390*/  @P2 FMUL R19, R24, R13 ;  /* 0x0000000d18132220 */ /* 0x001fe40000400000 */
[----:B------:R-:W-:Y:S01]  /*03a0*/  @P0 FMUL R15, R15, R0 ;  /* 0x000000000f0f0220 */ /* 0x000fe20000400000 */
[----:B------:R-:W-:Y:S02]  /*03b0*/  HFMA2 R13, -RZ, RZ, 0, 0 ;  /* 0x00000000ff0d7431 */ /* 0x000fe400000001ff */
[----:B------:R-:W-:Y:S01]  /*03c0*/  @P2 FMUL R19, R22, R19 ;  /* 0x0000001316132220 */ /* 0x000fe20000400000 */
[----:B--2---:R-:W-:Y:S01]  /*03d0*/  @P0 FMUL R0, R15, R16 ;  /* 0x000000100f000220 */ /* 0x004fe20000400000 */
[----:B---3--:R-:W-:Y:S01]  /*03e0*/  @P3 FMUL R14, R21, R12 ;  /* 0x0000000c150e3220 */ /* 0x008fe20000400000 */
[----:B----4-:R-:W-:-:S02]  /*03f0*/  @P1 FMUL R17, R17, R20 ;  /* 0x0000001411111220 */ /* 0x010fc40000400000 */
[----:B------:R-:W-:Y:S02]  /*0400*/  @P0 FFMA R13, R0, -0.0099999997764825820923, RZ ;  /* 0xbc23d70a000d0823 */ /* 0x000fe400000000ff */
[----:B------:R-:W-:Y:S01]  /*0410*/  @P1 FMUL R2, R17, R18 ;  /* 0x0000001211021220 */ /* 0x000fe20000400000 */
[----:B------:R-:W-:Y:S01]  /*0420*/  @P3 FMUL R21, R21, R14 ;  /* 0x0000000e15153220 */ /* 0x000fe20000400000 */
[----:B-----5:R-:W-:Y:S02]  /*0430*/  @P2 FMUL R12, R19, R6 ;  /* 0x00000006130c2220 */ /* 0x020fe40000400000 */
[----:B------:R-:W-:-:S04]  /*0440*/  @P1 FFMA R13, R2, -0.0099999997764825820923, R13 ;  /* 0xbc23d70a020d1823 */ /* 0x000fc8000000000d */
[----:B------:R-:W-:Y:S01]  /*0450*/  @P2 FFMA R13, R12, -0.0099999997764825820923, R13 ;  /* 0xbc23d70a0c0d2823 */ /* 0x000fe2000000000d */
[----:B------:R-:W-:-:S04]  /*0460*/  @P3 FMUL R8, R21, R8 ;  /* 0x0000000815083220 */ /* 0x000fc80000400000 */
[----:B------:R-:W-:-:S04]  /*0470*/  @P3 FFMA R13, R8, -0.0099999997764825820923, R13 ;  /* 0xbc23d70a080d3823 */ /* 0x000fc8000000000d */
[----:B------:R-:W-:Y:S01]  /*0480*/  FADD R6, R3, R13 ;  /* 0x0000000d03067221 */ /* 0x000fe20000000000 */
[----:B------:R-:W-:-:S04]  /*0490*/  FSETP.GEU.AND P4, PT, R13, -R3, PT ;  /* 0x800000030d00720b */ /* 0x000fc80003f8e000 */
[----:B------:R-:W-:-:S05]  /*04a0*/  FSEL R7, R6, RZ, P4 ;  /* 0x000000ff06077208 */ /* 0x000fca0002000000 */
[----:B------:R-:W-:Y:S04]  /*04b0*/  STG.E desc[UR4][R10.64], R7 ;  /* 0x000000070a007986 */ /* 0x000fe8000c101904 */
[----:B------:R-:W2:Y:S04]  /*04c0*/  LDG.E R14, desc[UR4][R4.64] ;  /* 0x00000004040e7981 */ /* 0x000ea8000c1e1900 */
[----:B------:R-:W3:Y:S01]  /*04d0*/  LDG.E R9, desc[UR4][R4.64+0x4] ;  /* 0x0000040404097981 */ /* 0x000ee2000c1e1900 */
[----:B------:R-:W-:Y:S01]  /*04e0*/  HFMA2 R6, -RZ, RZ, 0, 0 ;  /* 0x00000000ff067431 */ /* 0x000fe200000001ff */
[----:B------:R-:W-:Y:S01]  /*04f0*/  MOV R3, RZ ;  /* 0x000000ff00037202 */ /* 0x000fe20000000f00 */
[----:B------:R-:W-:Y:S01]  /*0500*/  @P0 FFMA R3, R0, 0.0099999997764825820923, RZ ;  /* 0x3c23d70a00030823 */ /* 0x000fe200000000ff */
[----:B------:R-:W-:-:S03]  /*0510*/  @P1 FFMA R6, R2, 0.0099999997764825820923, RZ ;  /* 0x3c23d70a02061823 */ /* 0x000fc600000000ff */
[----:B------:R-:W-:Y:S01]  /*0520*/  @P2 FFMA R3, R12, 0.0099999997764825820923, R3 ;  /* 0x3c23d70a0c032823 */ /* 0x000fe20000000003 */
[----:B------:R-:W-:-:S03]  /*0530*/  @P3 FFMA R6, R8, 0.0099999997764825820923, R6 ;  /* 0x3c23d70a08063823 */ /* 0x000fc60000000006 */
[----:B--2---:R-:W-:Y:S01]  /*0540*/  FADD R3, R14, R3 ;  /* 0x000000030e037221 */ /* 0x004fe20000000000 */
[----:B---3--:R-:W-:-:S04]  /*0550*/  FADD R9, R9, R6 ;  /* 0x0000000609097221 */ /* 0x008fc80000000000 */
[----:B------:R-:W-:Y:S04]  /*0560*/  STG.E desc[UR4][R4.64], R3 ;  /* 0x0000000304007986 */ /* 0x000fe8000c101904 */
[----:B------:R-:W-:Y:S01]  /*0570*/  STG.E desc[UR4][R4.64+0x4], R9 ;  /* 0x0000040904007986 */ /* 0x000fe2000c101904 */
[----:B------:R-:W-:Y:S05]  /*0580*/  EXIT ;  /* 0x000000000000794d */ /* 0x000fea0003800000 */
.L_x_20:
        /* <DEDUP_REMOVED lines=15> */
.L_x_28:


//--------------------- .text._Z17apply_growth_ratePf --------------------------
	.section	.text._Z17apply_growth_ratePf,"ax",@progbits
	.align	128
        .global         _Z17apply_growth_ratePf
        .type           _Z17apply_growth_ratePf,@function
        .size           _Z17apply_growth_ratePf,(.L_x_29 - _Z17apply_growth_ratePf)
        .other          _Z17apply_growth_ratePf,@"STO_CUDA_ENTRY STV_DEFAULT"
_Z17apply_growth_ratePf:
.text._Z17apply_growth_ratePf:
        /* <DEDUP_REMOVED lines=12> */
[C---:B------:R-:W-:Y:S01]  /*00c0*/  ISETP.NE.AND P0, PT, R0.reuse, 0x63, PT ;  /* 0x000000630000780c */ /* 0x040fe20003f05270 */
[----:B------:R-:W0:Y:S01]  /*00d0*/  LDCU.64 UR4, c[0x0][0x358] ;  /* 0x00006b00ff0477ac */ /* 0x000e220008000a00 */
[----:B------:R-:W-:Y:S02]  /*00e0*/  ISETP.NE.AND P1, PT, R5, 0x63, PT ;  /* 0x000000630500780c */ /* 0x000fe40003f25270 */
[----:B------:R-:W-:-:S04]  /*00f0*/  ISETP.EQ.OR P0, PT, R0, RZ, !P0 ;  /* 0x000000ff0000720c */ /* 0x000fc80004702670 */
[----:B------:R-:W-:-:S13]  /*0100*/  ISETP.EQ.OR P0, PT, R5, RZ, P0 ;  /* 0x000000ff0500720c */ /* 0x000fda0000702670 */
[----:B0-----:R-:W-:Y:S05]  /*0110*/  @!P0 EXIT P1 ;  /* 0x000000000000894d */ /* 0x001fea0000800000 */
[----:B------:R-:W0:Y:S01]  /*0120*/  LDC.64 R2, c[0x0][0x380] ;  /* 0x0000e000ff027b82 */ /* 0x000e220000000a00 */
[----:B------:R-:W-:-:S04]  /*0130*/  IMAD R5, R5, 0x64, R0 ;  /* 0x0000006405057824 */ /* 0x000fc800078e0200 */
[----:B0-----:R-:W-:-:S05]  /*0140*/  IMAD.WIDE R2, R5, 0x4, R2 ;  /* 0x0000000405027825 */ /* 0x001fca00078e0202 */
[----:B------:R-:W2:Y:S02]  /*0150*/  LDG.E R0, desc[UR4][R2.64] ;  /* 0x0000000402007981 */ /* 0x000ea4000c1e1900 */
[----:B--2---:R-:W-:-:S04]  /*0160*/  FADD R5, -R0, 1 ;  /* 0x3f80000000057421 */ /* 0x004fc80000000100 */
[----:B------:R-:W-:-:S05]  /*0170*/  FFMA R5, RZ, R5, R0 ;  /* 0x00000005ff057223 */ /* 0x000fca0000000000 */
[----:B------:R-:W-:Y:S01]  /*0180*/  FSETP.GT.AND P0, PT, R5, 1, PT ;  /* 0x3f8000000500780b */ /* 0x000fe20003f04000 */
[----:B------:R0:W-:-:S12]  /*0190*/  STG.E desc[UR4][R2.64], R5 ;  /* 0x0000000502007986 */ /* 0x0001d8000c101904 */
[----:B0-----:R-:W-:Y:S05]  /*01a0*/  @!P0 EXIT ;  /* 0x000000000000894d */ /* 0x001fea0003800000 */
[----:B------:R-:W-:-:S05]  /*01b0*/  HFMA2 R5, -RZ, RZ, 1.875, 0 ;  /* 0x3f800000ff057431 */ /* 0x000fca00000001ff */
[----:B------:R-:W-:Y:S01]  /*01c0*/  STG.E desc[UR4][R2.64], R5 ;  /* 0x0000000502007986 */ /* 0x000fe2000c101904 */
[----:B------:R-:W-:Y:S05]  /*01d0*/  EXIT ;  /* 0x000000000000794d */ /* 0x000fea0003800000 */
.L_x_21:
        /* <DEDUP_REMOVED lines=10> */
.L_x_29:


//--------------------- .text._Z42initialize_reaction_rates_and_connectivityPfPiP17curandStateXORWOW --------------------------
	.section	.text._Z42initialize_reaction_rates_and_connectivityPfPiP17curandStateXORWOW,"ax",@progbits
	.align	128
        .global         _Z42initialize_reaction_rates_and_connectivityPfPiP17curandStateXORWOW
        .type           _Z42initialize_reaction_rates_and_connectivityPfPiP17curandStateXORWOW,@function
        .size           _Z42initialize_reaction_rates_and_connectivityPfPiP17curandStateXORWOW,(.L_x_30 - _Z42initialize_reaction_rates_and_connectivityPfPiP17curandStateXORWOW)
        .other          _Z42initialize_reaction_rates_and_connectivityPfPiP17curandStateXORWOW,@"STO_CUDA_ENTRY STV_DEFAULT"
_Z42initialize_reaction_rates_and_connectivityPfPiP17curandStateXORWOW:
.text._Z42initialize_reaction_rates_and_connectivityPfPiP17curandStateXORWOW:
        /* <DEDUP_REMOVED lines=14> */
[----:B------:R-:W-:Y:S02]  /*00e0*/  IMAD R25, R0, 0x2, R25 ;  /* 0x0000000200197824 */ /* 0x000fe400078e0219 */
[----:B------:R-:W-:-:S04]  /*00f0*/  IMAD.MOV.U32 R18, RZ, RZ, 0x2f800000 ;  /* 0x2f800000ff127424 */ /* 0x000fc800078e00ff */
[----:B------:R-:W2:Y:S01]  /*0100*/  LDC.64 R16, c[0x0][0x380] ;  /* 0x0000e000ff107b82 */ /* 0x000ea20000000a00 */
[----:B0-----:R-:W-:-:S05]  /*0110*/  IMAD.WIDE R2, R25, 0x30, R2 ;  /* 0x0000003019027825 */ /* 0x001fca00078e0202 */
[----:B-1----:R-:W3:Y:S04]  /*0120*/  LDG.E.64 R22, desc[UR4][R2.64] ;  /* 0x0000000402167981 */ /* 0x002ee8000c1e1b00 */
[----:B------:R-:W4:Y:S04]  /*0130*/  LDG.E.64 R8, desc[UR4][R2.64+0x10] ;  /* 0x0000100402087981 */ /* 0x000f28000c1e1b00 */
[----:B------:R-:W5:Y:S04]  /*0140*/  LDG.E.64 R14, desc[UR4][R2.64+0x8] ;  /* 0x00000804020e7981 */ /* 0x000f68000c1e1b00 */
[----:B------:R-:W5:Y:S04]  /*0150*/  LDG.E.64 R6, desc[UR4][R2.64+0x18] ;  /* 0x0000180402067981 */ /* 0x000f68000c1e1b00 */
[----:B------:R-:W5:Y:S04]  /*0160*/  LDG.E.64 R4, desc[UR4][R2.64+0x28] ;  /* 0x0000280402047981 */ /* 0x000f68000c1e1b00 */
[----:B------:R-:W5:Y:S01]  /*0170*/  LDG.E R21, desc[UR4][R2.64+0x20] ;  /* 0x0000200402157981 */ /* 0x000f62000c1e1900 */
[----:B------:R-:W-:-:S02]  /*0180*/  HFMA2 R27, -RZ, RZ, 0, 0 ;  /* 0x00000000ff1b7431 */ /* 0x000fc400000001ff */
[----:B--2---:R-:W-:Y:S01]  /*0190*/  IMAD.WIDE R16, R25, 0x4, R16 ;  /* 0x0000000419107825 */ /* 0x004fe200078e0210 */
[----:B---3--:R-:W-:-:S04]  /*01a0*/  SHF.R.U32.HI R0, RZ, 0x2, R23 ;  /* 0x00000002ff007819 */ /* 0x008fc80000011617 */
[----:B------:R-:W-:Y:S01]  /*01b0*/  LOP3.LUT R0, R0, R23, RZ, 0x3c, !PT ;  /* 0x0000001700007212 */ /* 0x000fe200078e3cff */
[----:B----4-:R-:W-:Y:S01]  /*01c0*/  IMAD.SHL.U32 R10, R9, 0x10, RZ ;  /* 0x00000010090a7824 */ /* 0x010fe200078e00ff */
[----:B------:R-:W-:-:S03]  /*01d0*/  IADD3 R23, PT, PT, R22, 0x587c5, RZ ;  /* 0x000587c516177810 */ /* 0x000fc60007ffe0ff */
[----:B------:R-:W-:-:S05]  /*01e0*/  IMAD.SHL.U32 R11, R0, 0x2, RZ ;  /* 0x00000002000b7824 */ /* 0x000fca00078e00ff */
[----:B------:R-:W-:-:S04]  /*01f0*/  LOP3.LUT R11, R9, R10, R11, 0x96, !PT ;  /* 0x0000000a090b7212 */ /* 0x000fc800078e960b */
[----:B------:R-:W-:-:S05]  /*0200*/  LOP3.LUT R0, R11, R0, RZ, 0x3c, !PT ;  /* 0x000000000b007212 */ /* 0x000fca00078e3cff */
[----:B------:R-:W-:-:S05]  /*0210*/  IMAD.IADD R10, R0, 0x1, R23 ;  /* 0x00000001000a7824 */ /* 0x000fca00078e0217 */
[----:B------:R-:W-:-:S05]  /*0220*/  I2FP.F32.U32 R11, R10 ;  /* 0x0000000a000b7245 */ /* 0x000fca0000201000 */
[----:B------:R-:W-:-:S05]  /*0230*/  FFMA R11, R11, R18, 1.1641532182693481445e-10 ;  /* 0x2f0000000b0b7423 */ /* 0x000fca0000000012 */
[----:B------:R-:W-:-:S13]  /*0240*/  FSETP.GEU.AND P0, PT, R11, 0.89999997615814208984, PT ;  /* 0x3f6666660b00780b */ /* 0x000fda0003f0e000 */
[----:B-----5:R-:W-:Y:S01]  /*0250*/  @P0 SHF.R.U32.HI R11, RZ, 0x2, R14 ;  /* 0x00000002ff0b0819 */ /* 0x020fe2000001160e */
[----:B------:R-:W-:Y:S01]  /*0260*/  @P0 VIADD R23, R22, 0xb0f8a ;  /* 0x000b0f8a16170836 */ /* 0x000fe20000000000 */
[----:B------:R-:W-:Y:S02]  /*0270*/  @P0 SHF.L.U32 R13, R0, 0x4, RZ ;  /* 0x00000004000d0819 */ /* 0x000fe400000006ff */
[----:B------:R-:W-:Y:S01]  /*0280*/  @P0 LOP3.LUT R12, R11, R14, RZ, 0x3c, !PT ;  /* 0x0000000e0b0c0212 */ /* 0x000fe200078e3cff */
[----:B------:R-:W-:Y:S01]  /*0290*/  @P0 IMAD.MOV.U32 R14, RZ, RZ, R15 ;  /* 0x000000ffff0e0224 */ /* 0x000fe200078e000f */
[----:B------:R-:W0:Y:S01]  /*02a0*/  LDC.64 R10, c[0x0][0x388] ;  /* 0x0000e200ff0a7b82 */ /* 0x000e220000000a00 */
[----:B------:R-:W-:Y:S02]  /*02b0*/  @P0 IMAD.MOV.U32 R15, RZ, RZ, R8 ;  /* 0x000000ffff0f0224 */ /* 0x000fe400078e0008 */
[----:B------:R-:W-:-:S05]  /*02c0*/  @P0 IMAD.SHL.U32 R19, R12, 0x2, RZ ;  /* 0x000000020c130824 */ /* 0x000fca00078e00ff */
[----:B------:R-:W-:Y:S02]  /*02d0*/  @P0 LOP3.LUT R13, R12, R19, R13, 0x96, !PT ;  /* 0x000000130c0d0212 */ /* 0x000fe400078e960d */
[-C--:B------:R-:W-:Y:S02]  /*02e0*/  MOV R12, R0.reuse ;  /* 0x00000000000c7202 */ /* 0x080fe40000000f00 */
[----:B------:R-:W-:Y:S02]  /*02f0*/  SHF.R.U32.HI R19, RZ, 0x2, R14 ;  /* 0x00000002ff137819 */ /* 0x000fe4000001160e */
[----:B------:R-:W-:Y:S02]  /*0300*/  @P0 LOP3.LUT R12, R13, R0, RZ, 0x3c, !PT ;  /* 0x000000000d0c0212 */ /* 0x000fe400078e3cff */
[----:B------:R-:W-:-:S03]  /*0310*/  LOP3.LUT R13, R19, R14, RZ, 0x3c, !PT ;  /* 0x0000000e130d7212 */ /* 0x000fc600078e3cff */
[C---:B------:R-:W-:Y:S02]  /*0320*/  @P0 IMAD.IADD R14, R12.reuse, 0x1, R23 ;  /* 0x000000010c0e0824 */ /* 0x040fe400078e0217 */
[----:B------:R-:W-:Y:S02]  /*0330*/  IMAD.SHL.U32 R20, R13, 0x2, RZ ;  /* 0x000000020d147824 */ /* 0x000fe400078e00ff */
[C---:B------:R-:W-:Y:S01]  /*0340*/  IMAD.SHL.U32 R29, R12.reuse, 0x10, RZ ;  /* 0x000000100c1d7824 */ /* 0x040fe200078e00ff */
[----:B------:R-:W-:Y:S01]  /*0350*/  @P0 I2FP.F32.U32 R19, R14 ;  /* 0x0000000e00130245 */ /* 0x000fe20000201000 */
[----:B0-----:R-:W-:Y:S01]  /*0360*/  IMAD.WIDE R10, R25, 0x4, R10 ;  /* 0x00000004190a7825 */ /* 0x001fe200078e020a */
[----:B------:R-:W-:Y:S02]  /*0370*/  IADD3 R14, PT, PT, R23, 0x587c5, RZ ;  /* 0x000587c5170e7810 */ /* 0x000fe40007ffe0ff */
[----:B------:R-:W-:Y:S01]  /*0380*/  LOP3.LUT R20, R12, R29, R20, 0x96, !PT ;  /* 0x0000001d0c147212 */ /* 0x000fe200078e9614 */
[----:B------:R-:W-:Y:S01]  /*0390*/  @P0 FFMA R27, R19, R18, 1.1641532182693481445e-10 ;  /* 0x2f000000131b0423 */ /* 0x000fe20000000012 */
[-C--:B------:R-:W-:Y:S01]  /*03a0*/  MOV R19, R9.reuse ;  /* 0x0000000900137202 */ /* 0x080fe20000000f00 */
[----:B------:R-:W-:Y:S01]  /*03b0*/  IMAD.MOV.U32 R18, RZ, RZ, R8 ;  /* 0x000000ffff127224 */ /* 0x000fe200078e0008 */
[----:B------:R-:W-:Y:S01]  /*03c0*/  @P0 MOV R18, R9 ;  /* 0x0000000900120202 */ /* 0x000fe20000000f00 */
[----:B------:R-:W-:Y:S01]  /*03d0*/  @P0 IMAD.MOV.U32 R19, RZ, RZ, R0 ;  /* 0x000000ffff130224 */ /* 0x000fe200078e0000 */
[----:B------:R-:W-:Y:S01]  /*03e0*/  LOP3.LUT R13, R20, R13, RZ, 0x3c, !PT ;  /* 0x0000000d140d7212 */ /* 0x000fe200078e3cff */
[----:B------:R-:W-:Y:S04]  /*03f0*/  STG.E desc[UR4][R16.64], R27 ;  /* 0x0000001b10007986 */ /* 0x000fe8000c101904 */
[----:B------:R-:W-:Y:S04]  /*0400*/  STG.E desc[UR4][R10.64], RZ ;  /* 0x000000ff0a007986 */ /* 0x000fe8000c101904 */
[----:B------:R-:W-:Y:S04]  /*0410*/  STG.E.64 desc[UR4][R2.64+0x18], R6 ;  /* 0x0000180602007986 */ /* 0x000fe8000c101b04 */
[----:B------:R-:W-:Y:S04]  /*0420*/  STG.E.64 desc[UR4][R2.64+0x8], R18 ;  /* 0x0000081202007986 */ /* 0x000fe8000c101b04 */
[----:B------:R-:W-:Y:S04]  /*0430*/  STG.E.64 desc[UR4][R2.64], R14 ;  /* 0x0000000e02007986 */ /* 0x000fe8000c101b04 */
[----:B------:R-:W-:Y:S04]  /*0440*/  STG.E.64 desc[UR4][R2.64+0x10], R12 ;  /* 0x0000100c02007986 */ /* 0x000fe8000c101b04 */
[----:B------:R-:W-:Y:S04]  /*0450*/  STG.E.64 desc[UR4][R2.64+0x28], R4 ;  /* 0x0000280402007986 */ /* 0x000fe8000c101b04 */
[----:B------:R-:W-:Y:S01]  /*0460*/  STG.E desc[UR4][R2.64+0x20], R21 ;  /* 0x0000201502007986 */ /* 0x000fe2000c101904 */
[----:B------:R-:W-:Y:S05]  /*0470*/  EXIT ;  /* 0x000000000000794d */ /* 0x000fea0003800000 */
.L_x_22:
        /* <DEDUP_REMOVED lines=16> */
.L_x_30:


//--------------------- .text._Z18initialize_latticePfS_P17curandStateXORWOW --------------------------
	.section	.text._Z18initialize_latticePfS_P17curandStateXORWOW,"ax",@progbits
	.align	128
        .global         _Z18initialize_latticePfS_P17curandStateXORWOW
        .type           _Z18initialize_latticePfS_P17curandStateXORWOW,@function
        .size           _Z18initialize_latticePfS_P17curandStateXORWOW,(.L_x_31 - _Z18initialize_latticePfS_P17curandStateXORWOW)
        .other          _Z18initialize_latticePfS_P17curandStateXORWOW,@"STO_CUDA_ENTRY STV_DEFAULT"
_Z18initialize_latticePfS_P17curandStateXORWOW:
.text._Z18initialize_latticePfS_P17curandStateXORWOW:
        /* <DEDUP_REMOVED lines=14> */
[----:B------:R-:W-:-:S06]  /*00e0*/  IMAD R0, R5, 0x64, R0 ;  /* 0x0000006405007824 */ /* 0x000fcc00078e0200 */
[----:B------:R-:W2:Y:S08]  /*00f0*/  LDC.64 R18, c[0x0][0x388] ;  /* 0x0000e200ff127b82 */ /* 0x000eb00000000a00 */
[----:B------:R-:W3:Y:S01]  /*0100*/  LDC.64 R20, c[0x0][0x380] ;  /* 0x0000e000ff147b82 */ /* 0x000ee20000000a00 */
[----:B0-----:R-:W-:-:S05]  /*0110*/  IMAD.WIDE R2, R0, 0x30, R2 ;  /* 0x0000003000027825 */ /* 0x001fca00078e0202 */
[----:B-1----:R-:W4:Y:S04]  /*0120*/  LDG.E.64 R16, desc[UR4][R2.64] ;  /* 0x0000000402107981 */ /* 0x002f28000c1e1b00 */
[----:B------:R-:W5:Y:S04]  /*0130*/  LDG.E.64 R10, desc[UR4][R2.64+0x10] ;  /* 0x00001004020a7981 */ /* 0x000f68000c1e1b00 */
[----:B------:R-:W2:Y:S04]  /*0140*/  LDG.E.64 R12, desc[UR4][R2.64+0x8] ;  /* 0x00000804020c7981 */ /* 0x000ea8000c1e1b00 */
[----:B------:R-:W2:Y:S04]  /*0150*/  LDG.E.64 R6, desc[UR4][R2.64+0x18] ;  /* 0x0000180402067981 */ /* 0x000ea8000c1e1b00 */
[----:B------:R-:W2:Y:S04]  /*0160*/  LDG.E.64 R4, desc[UR4][R2.64+0x28] ;  /* 0x0000280402047981 */ /* 0x000ea8000c1e1b00 */
[----:B------:R-:W2:Y:S01]  /*0170*/  LDG.E R15, desc[UR4][R2.64+0x20] ;  /* 0x00002004020f7981 */ /* 0x000ea2000c1e1900 */
[----:B------:R-:W-:-:S02]  /*0180*/  HFMA2 R23, -RZ, RZ, 0.1171875, 0 ;  /* 0x2f800000ff177431 */ /* 0x000fc400000001ff */
[----:B---3--:R-:W-:-:S05]  /*0190*/  IMAD.WIDE R20, R0, 0x4, R20 ;  /* 0x0000000400147825 */ /* 0x008fca00078e0214 */
[----:B------:R-:W-:Y:S01]  /*01a0*/  STG.E desc[UR4][R20.64], RZ ;  /* 0x000000ff14007986 */ /* 0x000fe2000c101904 */
[----:B----4-:R-:W-:-:S04]  /*01b0*/  SHF.R.U32.HI R8, RZ, 0x2, R17 ;  /* 0x00000002ff087819 */ /* 0x010fc80000011611 */
[----:B------:R-:W-:Y:S01]  /*01c0*/  LOP3.LUT R8, R8, R17, RZ, 0x3c, !PT ;  /* 0x0000001108087212 */ /* 0x000fe200078e3cff */
[----:B-----5:R-:W-:Y:S01]  /*01d0*/  IMAD.SHL.U32 R14, R11, 0x10, RZ ;  /* 0x000000100b0e7824 */ /* 0x020fe200078e00ff */
[----:B--2---:R-:W-:-:S03]  /*01e0*/  SHF.R.U32.HI R17, RZ, 0x2, R12 ;  /* 0x00000002ff117819 */ /* 0x004fc6000001160c */
[----:B------:R-:W-:Y:S01]  /*01f0*/  IMAD.SHL.U32 R9, R8, 0x2, RZ ;  /* 0x0000000208097824 */ /* 0x000fe200078e00ff */
[----:B------:R-:W-:-:S04]  /*0200*/  LOP3.LUT R17, R17, R12, RZ, 0x3c, !PT ;  /* 0x0000000c11117212 */ /* 0x000fc800078e3cff */
[----:B------:R-:W-:Y:S02]  /*0210*/  LOP3.LUT R9, R11, R14, R9, 0x96, !PT ;  /* 0x0000000e0b097212 */ /* 0x000fe400078e9609 */
[----:B------:R-:W-:Y:S02]  /*0220*/  SHF.L.U32 R12, R17, 0x1, RZ ;  /* 0x00000001110c7819 */ /* 0x000fe400000006ff */
[----:B------:R-:W-:-:S05]  /*0230*/  LOP3.LUT R8, R9, R8, RZ, 0x3c, !PT ;  /* 0x0000000809087212 */ /* 0x000fca00078e3cff */
[----:B------:R-:W-:-:S05]  /*0240*/  IMAD.SHL.U32 R9, R8, 0x10, RZ ;  /* 0x0000001008097824 */ /* 0x000fca00078e00ff */
[----:B------:R-:W-:-:S04]  /*0250*/  LOP3.LUT R12, R8, R9, R12, 0x96, !PT ;  /* 0x00000009080c7212 */ /* 0x000fc800078e960c */
[----:B------:R-:W-:Y:S01]  /*0260*/  LOP3.LUT R9, R12, R17, RZ, 0x3c, !PT ;  /* 0x000000110c097212 */ /* 0x000fe200078e3cff */
[C---:B------:R-:W-:Y:S01]  /*0270*/  VIADD R12, R16.reuse, 0xb0f8a ;  /* 0x000b0f8a100c7836 */ /* 0x040fe20000000000 */
[----:B------:R-:W-:Y:S01]  /*0280*/  IADD3 R16, PT, PT, R16, 0x587c5, R8 ;  /* 0x000587c510107810 */ /* 0x000fe20007ffe008 */
[----:B------:R-:W-:-:S03]  /*0290*/  IMAD.SHL.U32 R17, R0, 0x2, RZ ;  /* 0x0000000200117824 */ /* 0x000fc600078e00ff */
[----:B------:R-:W-:Y:S01]  /*02a0*/  IADD3 R14, PT, PT, R9, R12, RZ ;  /* 0x0000000c090e7210 */ /* 0x000fe20007ffe0ff */
[----:B------:R-:W-:Y:S01]  /*02b0*/  IMAD.WIDE R18, R17, 0x4, R18 ;  /* 0x0000000411127825 */ /* 0x000fe200078e0212 */
[----:B------:R-:W-:Y:S02]  /*02c0*/  I2FP.F32.U32 R16, R16 ;  /* 0x0000001000107245 */ /* 0x000fe40000201000 */
[----:B------:R-:W-:-:S03]  /*02d0*/  I2FP.F32.U32 R14, R14 ;  /* 0x0000000e000e7245 */ /* 0x000fc60000201000 */
[-C--:B------:R-:W-:Y:S02]  /*02e0*/  FFMA R17, R16, R23.reuse, 1.1641532182693481445e-10 ;  /* 0x2f00000010117423 */ /* 0x080fe40000000017 */
[----:B------:R-:W-:-:S03]  /*02f0*/  FFMA R23, R14, R23, 1.1641532182693481445e-10 ;  /* 0x2f0000000e177423 */ /* 0x000fc60000000017 */
[----:B------:R-:W-:Y:S04]  /*0300*/  STG.E desc[UR4][R18.64], R17 ;  /* 0x0000001112007986 */ /* 0x000fe8000c101904 */
[----:B------:R-:W-:Y:S04]  /*0310*/  STG.E desc[UR4][R18.64+0x4], R23 ;  /* 0x0000041712007986 */ /* 0x000fe8000c101904 */
[----:B------:R-:W-:Y:S04]  /*0320*/  STG.E.64 desc[UR4][R2.64], R12 ;  /* 0x0000000c02007986 */ /* 0x000fe8000c101b04 */
[----:B------:R-:W-:Y:S04]  /*0330*/  STG.E.64 desc[UR4][R2.64+0x8], R10 ;  /* 0x0000080a02007986 */ /* 0x000fe8000c101b04 */
[----:B------:R-:W-:Y:S04]  /*0340*/  STG.E.64 desc[UR4][R2.64+0x10], R8 ;  /* 0x0000100802007986 */ /* 0x000fe8000c101b04 */
[----:B------:R-:W-:Y:S04]  /*0350*/  STG.E.64 desc[UR4][R2.64+0x18], R6 ;  /* 0x0000180602007986 */ /* 0x000fe8000c101b04 */
[----:B------:R-:W-:Y:S04]  /*0360*/  STG.E.64 desc[UR4][R2.64+0x28], R4 ;  /* 0x0000280402007986 */ /* 0x000fe8000c101b04 */
[----:B------:R-:W-:Y:S01]  /*0370*/  STG.E desc[UR4][R2.64+0x20], R15 ;  /* 0x0000200f02007986 */ /* 0x000fe2000c101904 */
[----:B------:R-:W-:Y:S05]  /*0380*/  EXIT ;  /* 0x000000000000794d */ /* 0x000fea0003800000 */
.L_x_23:
        /* <DEDUP_REMOVED lines=15> */
.L_x_31:


//--------------------- .nv.global.init           --------------------------
	.section	.nv.global.init,"aw",@progbits
	.align	4
.nv.global.init:
	.type		mrg32k3aM1SubSeq,@object
	.size		mrg32k3aM1SubSeq,(mrg32k3aM2SubSeq - mrg32k3aM1SubSeq)
mrg32k3aM1SubSeq:
        /*0000*/ 	.byte	0x0b, 0xcc, 0xee, 0x04, 0x73, 0x29, 0x8b, 0x6f, 0xf6, 0x53, 0x03, 0xf6, 0x23, 0xf6, 0xea, 0xda
        /* <DEDUP_REMOVED lines=125> */
	.type		mrg32k3aM2SubSeq,@object
	.size		mrg32k3aM2SubSeq,(mrg32k3aM1 - mrg32k3aM2SubSeq)
mrg32k3aM2SubSeq:
        /* <DEDUP_REMOVED lines=126> */
	.type		mrg32k3aM1,@object
	.size		mrg32k3aM1,(mrg32k3aM1Seq - mrg32k3aM1)
mrg32k3aM1:
        /* <DEDUP_REMOVED lines=144> */
	.type		mrg32k3aM1Seq,@object
	.size		mrg32k3aM1Seq,(mrg32k3aM2 - mrg32k3aM1Seq)
mrg32k3aM1Seq:
        /* <DEDUP_REMOVED lines=144> */
	.type		mrg32k3aM2,@object
	.size		mrg32k3aM2,(mrg32k3aM2Seq - mrg32k3aM2)
mrg32k3aM2:
        /* <DEDUP_REMOVED lines=144> */
	.type		mrg32k3aM2Seq,@object
	.size		mrg32k3aM2Seq,(precalc_xorwow_matrix - mrg32k3aM2Seq)
mrg32k3aM2Seq:
        /* <DEDUP_REMOVED lines=144> */
	.type		precalc_xorwow_matrix,@object
	.size		precalc_xorwow_matrix,(precalc_xorwow_offset_matrix - precalc_xorwow_matrix)
precalc_xorwow_matrix:
        /* <DEDUP_REMOVED lines=6400> */
	.type		precalc_xorwow_offset_matrix,@object
	.size		precalc_xorwow_offset_matrix,(.L_1 - precalc_xorwow_offset_matrix)
precalc_xorwow_offset_matrix:
        /* <DEDUP_REMOVED lines=6400> */
.L_1:


//--------------------- .nv.shared._Z7diffusePfS_ --------------------------
	.section	.nv.shared._Z7diffusePfS_,"aw",@nobits
	.sectionflags	@""
	.align	16
	.zero		1024


//--------------------- .nv.shared.reserved.0     --------------------------
	.section	.nv.shared.reserved.0,"aw",@nobits
	.weak		__nv_reservedSMEM_offset_0_alias
	.size		__nv_reservedSMEM_offset_0_alias, 0, 64
	.other		__nv_reservedSMEM_offset_0_alias,@"STO_CUDA_RESERVED_SHARED STV_DEFAULT"
__nv_reservedSMEM_offset_0_alias:
	.zero		0
	.zero		64


//--------------------- .nv.shared._Z19normalize_chemicalsPff --------------------------
	.section	.nv.shared._Z19normalize_chemicalsPff,"aw",@nobits
	.sectionflags	@""
	.align	16
	.zero		1024


//--------------------- .nv.shared._Z11sum_latticePfS_i --------------------------
	.section	.nv.shared._Z11sum_latticePfS_i,"aw",@nobits
	.sectionflags	@""
	.align	16
	.zero		1024


//--------------------- .nv.shared._Z14update_latticePfS_S_Pi --------------------------
	.section	.nv.shared._Z14update_latticePfS_S_Pi,"aw",@nobits
	.sectionflags	@""
	.align	16
	.zero		1024


//--------------------- .nv.shared._Z17apply_growth_ratePf --------------------------
	.section	.nv.shared._Z17apply_growth_ratePf,"aw",@nobits
	.sectionflags	@""
	.align	16
	.zero		1024


//--------------------- .nv.shared._Z42initialize_reaction_rates_and_connectivityPfPiP17curandStateXORWOW --------------------------
	.section	.nv.shared._Z42initialize_reaction_rates_and_connectivityPfPiP17curandStateXORWOW,"aw",@nobits
	.sectionflags	@""
	.align	16
	.zero		1024


//--------------------- .nv.shared._Z18initialize_latticePfS_P17curandStateXORWOW --------------------------
	.section	.nv.shared._Z18initialize_latticePfS_P17curandStateXORWOW,"aw",@nobits
	.sectionflags	@""
	.align	16
	.zero		1024


//--------------------- .nv.constant0._Z7diffusePfS_ --------------------------
	.section	.nv.constant0._Z7diffusePfS_,"a",@progbits
	.sectionflags	@""
	.align	4
.nv.constant0._Z7diffusePfS_:
	.zero		912


//--------------------- .nv.constant0._Z19normalize_chemicalsPff --------------------------
	.section	.nv.constant0._Z19normalize_chemicalsPff,"a",@progbits
	.sectionflags	@""
	.align	4
.nv.constant0._Z19normalize_chemicalsPff:
	.zero		908


//--------------------- .nv.constant0._Z11sum_latticePfS_i --------------------------
	.section	.nv.constant0._Z11sum_latticePfS_i,"a",@progbits
	.sectionflags	@""
	.align	4
.nv.constant0._Z11sum_latticePfS_i:
	.zero		916


//--------------------- .nv.constant0._Z14update_latticePfS_S_Pi --------------------------
	.section	.nv.constant0._Z14update_latticePfS_S_Pi,"a",@progbits
	.sectionflags	@""
	.align	4
.nv.constant0._Z14update_latticePfS_S_Pi:
	.zero		928


//--------------------- .nv.constant0._Z17apply_growth_ratePf --------------------------
	.section	.nv.constant0._Z17apply_growth_ratePf,"a",@progbits
	.sectionflags	@""
	.align	4
.nv.constant0._Z17apply_growth_ratePf:
	.zero		904


//--------------------- .nv.constant0._Z42initialize_reaction_rates_and_connectivityPfPiP17curandStateXORWOW --------------------------
	.section	.nv.constant0._Z42initialize_reaction_rates_and_connectivityPfPiP17curandStateXORWOW,"a",@progbits
	.sectionflags	@""
	.align	4
.nv.constant0._Z42initialize_reaction_rates_and_connectivityPfPiP17curandStateXORWOW:
	.zero		920


//--------------------- .nv.constant0._Z18initialize_latticePfS_P17curandStateXORWOW --------------------------
	.section	.nv.constant0._Z18initialize_latticePfS_P17curandStateXORWOW,"a",@progbits
	.sectionflags	@""
	.align	4
.nv.constant0._Z18initialize_latticePfS_P17curandStateXORWOW:
	.zero		920


//--------------------- SYMBOLS --------------------------

	.type		.nv.reservedSmem.offset0,@object
	.size		.nv.reservedSmem.offset0,0x4
	.type		.nv.reservedSmem.cap,@object
	.size		.nv.reservedSmem.cap,0x4
